	.target	sm_100a

	.elftype	@"ET_EXEC"


//--------------------- .note.nv.tkinfo           --------------------------
	.section	.note.nv.tkinfo,"",@"SHT_NOTE"
	.sectionflags	@"SHF_NOTE_NV_TKINFO"
	.tkinfo
        /*0018*/ 	.word	0x00000002
        /*0030*/ 	.string	""
        /*0030*/ 	.string	"ptxas"
        /*0030*/ 	.string	"Cuda compilation tools, release 13.0, V13.0.88"
        /*0030*/ 	.string	"Build cuda_13.0.r13.0/compiler.36424714_0"
        /*0030*/ 	.string	"-arch sm_100a -m 64 "



//--------------------- .note.nv.cuinfo           --------------------------
	.section	.note.nv.cuinfo,"",@"SHT_NOTE"
	.sectionflags	@"SHF_NOTE_NV_CUINFO"
        /*0018*/ 	.short	0x0002
        /*001a*/ 	.short	0x0064
        /*001c*/ 	.short	0x0082
	.zero		2


//--------------------- .nv.info                  --------------------------
	.section	.nv.info,"",@"SHT_CUDA_INFO"
	.align	4


	//----- nvinfo : EIATTR_REGCOUNT
	.align		4
        /*0000*/ 	.byte	0x04, 0x2f
        /*0002*/ 	.short	(.L_19 - .L_18)
	.align		4
.L_18:
        /*0004*/ 	.word	index@(_ZN7cutlass13device_kernelINS_4gemm6kernel13GemmUniversalIN4cute5tupleIJiiiiEEENS1_10collective13CollectiveMmaINS1_35MainloopSm100TmaUmmaWarpSpecializedILi8ELi2ELi4ENS5_IJNS4_1CILi2EEENSA_ILi4EEENSA_ILi1EEEEEEEENS5_IJNSA_ILi64EEENSA_ILi128EEESH_EEENS_12float_e4m3_tENS5_IJlSD_lEEESJ_SK_NS4_8TiledMMAINS4_8MMA_AtomIJNS4_10MMA_TraitsINS4_19SM100_MMA_F8F6F4_SSEJSJ_SJ_fSG_SH_NS4_17integral_constantINS4_4UMMA5MajorELSR_0EEESS_NSP_INSQ_7ScaleInELST_0EEESU_EEEEEENS4_6LayoutINS5_IJSD_SD_SD_EEENS5_IJNSA_ILi0EEESZ_SZ_EEEEENS5_IJNS4_10UnderscoreES12_S12_EEEEENS4_23SM90_TMA_LOAD_MULTICASTENS4_14ComposedLayoutINS4_7SwizzleILi3ELi4ELi3EEENS4_18smem_ptr_flag_bitsILi8EEENSX_INS5_IJNSA_ILi8EEESH_EEENS5_IJSH_SD_EEEEEEEvNS4_8identityES15_S1F_vS1G_EENS_8epilogue10collective18CollectiveEpilogueINS1I_23Sm100TmaWarpSpecializedILi2ELi2ELi32ELb0ELb0EEEJSI_NS5_IJNSX_ISG_SD_EES1N_EEESJ_SK_SJ_SK_NS1I_6fusion15FusionCallbacksIS1M_NS1P_17LinearCombinationISJ_fSJ_fLNS_15FloatRoundStyleE2EEESI_S1O_JEEENS4_5SM1004TMEM4LOAD26SM100_TMEM_LOAD_16dp32b32xENS4_13SM90_TMA_LOADENS16_INS17_ILi2ELi4ELi3EEES1A_NSX_INS5_IJS1B_SG_EEENS5_IJSG_SD_EEEEEEENS4_39AutoVectorizingCopyWithAssumedAlignmentILi128EEENS4_14SM90_TMA_STOREES24_S26_S26_EEEvvEEEEvNT_6ParamsE)
        /*0008*/ 	.word	0x00000075


	//----- nvinfo : EIATTR_FRAME_SIZE
	.align		4
.L_19:
        /*000c*/ 	.byte	0x04, 0x11
        /*000e*/ 	.short	(.L_21 - .L_20)
	.align		4
.L_20:
        /*0010*/ 	.word	index@($__internal_2_$__cuda_sm10x_tcgen05_guardrail_trap_unallocated_columns_being_dealloced)
        /*0014*/ 	.word	0x00000000


	//----- nvinfo : EIATTR_FRAME_SIZE
	.align		4
.L_21:
        /*0018*/ 	.byte	0x04, 0x11
        /*001a*/ 	.short	(.L_23 - .L_22)
	.align		4
.L_22:
        /*001c*/ 	.word	index@($__internal_1_$__cuda_sm10x_tcgen05_guardrail_trap_phase_invalid_during_alloc)
        /*0020*/ 	.word	0x00000000


	//----- nvinfo : EIATTR_FRAME_SIZE
	.align		4
.L_23:
        /*0024*/ 	.byte	0x04, 0x11
        /*0026*/ 	.short	(.L_25 - .L_24)
	.align		4
.L_24:
        /*0028*/ 	.word	index@($__internal_0_$__cuda_sm10x_tcgen05_guardrail_trap_col_being_dealloced_not_returned_by_alloc)
        /*002c*/ 	.word	0x00000000


	//----- nvinfo : EIATTR_FRAME_SIZE
	.align		4
.L_25:
        /*0030*/ 	.byte	0x04, 0x11
        /*0032*/ 	.short	(.L_27 - .L_26)
	.align		4
.L_26:
        /*0034*/ 	.word	index@(_ZN7cutlass13device_kernelINS_4gemm6kernel13GemmUniversalIN4cute5tupleIJiiiiEEENS1_10collective13CollectiveMmaINS1_35MainloopSm100TmaUmmaWarpSpecializedILi8ELi2ELi4ENS5_IJNS4_1CILi2EEENSA_ILi4EEENSA_ILi1EEEEEEEENS5_IJNSA_ILi64EEENSA_ILi128EEESH_EEENS_12float_e4m3_tENS5_IJlSD_lEEESJ_SK_NS4_8TiledMMAINS4_8MMA_AtomIJNS4_10MMA_TraitsINS4_19SM100_MMA_F8F6F4_SSEJSJ_SJ_fSG_SH_NS4_17integral_constantINS4_4UMMA5MajorELSR_0EEESS_NSP_INSQ_7ScaleInELST_0EEESU_EEEEEENS4_6LayoutINS5_IJSD_SD_SD_EEENS5_IJNSA_ILi0EEESZ_SZ_EEEEENS5_IJNS4_10UnderscoreES12_S12_EEEEENS4_23SM90_TMA_LOAD_MULTICASTENS4_14ComposedLayoutINS4_7SwizzleILi3ELi4ELi3EEENS4_18smem_ptr_flag_bitsILi8EEENSX_INS5_IJNSA_ILi8EEESH_EEENS5_IJSH_SD_EEEEEEEvNS4_8identityES15_S1F_vS1G_EENS_8epilogue10collective18CollectiveEpilogueINS1I_23Sm100TmaWarpSpecializedILi2ELi2ELi32ELb0ELb0EEEJSI_NS5_IJNSX_ISG_SD_EES1N_EEESJ_SK_SJ_SK_NS1I_6fusion15FusionCallbacksIS1M_NS1P_17LinearCombinationISJ_fSJ_fLNS_15FloatRoundStyleE2EEESI_S1O_JEEENS4_5SM1004TMEM4LOAD26SM100_TMEM_LOAD_16dp32b32xENS4_13SM90_TMA_LOADENS16_INS17_ILi2ELi4ELi3EEES1A_NSX_INS5_IJS1B_SG_EEENS5_IJSG_SD_EEEEEEENS4_39AutoVectorizingCopyWithAssumedAlignmentILi128EEENS4_14SM90_TMA_STOREES24_S26_S26_EEEvvEEEEvNT_6ParamsE)
        /*0038*/ 	.word	0x00000000


	//----- nvinfo : EIATTR_MIN_STACK_SIZE
	.align		4
.L_27:
        /*003c*/ 	.byte	0x04, 0x12
        /*003e*/ 	.short	(.L_29 - .L_28)
	.align		4
.L_28:
        /*0040*/ 	.word	index@(_ZN7cutlass13device_kernelINS_4gemm6kernel13GemmUniversalIN4cute5tupleIJiiiiEEENS1_10collective13CollectiveMmaINS1_35MainloopSm100TmaUmmaWarpSpecializedILi8ELi2ELi4ENS5_IJNS4_1CILi2EEENSA_ILi4EEENSA_ILi1EEEEEEEENS5_IJNSA_ILi64EEENSA_ILi128EEESH_EEENS_12float_e4m3_tENS5_IJlSD_lEEESJ_SK_NS4_8TiledMMAINS4_8MMA_AtomIJNS4_10MMA_TraitsINS4_19SM100_MMA_F8F6F4_SSEJSJ_SJ_fSG_SH_NS4_17integral_constantINS4_4UMMA5MajorELSR_0EEESS_NSP_INSQ_7ScaleInELST_0EEESU_EEEEEENS4_6LayoutINS5_IJSD_SD_SD_EEENS5_IJNSA_ILi0EEESZ_SZ_EEEEENS5_IJNS4_10UnderscoreES12_S12_EEEEENS4_23SM90_TMA_LOAD_MULTICASTENS4_14ComposedLayoutINS4_7SwizzleILi3ELi4ELi3EEENS4_18smem_ptr_flag_bitsILi8EEENSX_INS5_IJNSA_ILi8EEESH_EEENS5_IJSH_SD_EEEEEEEvNS4_8identityES15_S1F_vS1G_EENS_8epilogue10collective18CollectiveEpilogueINS1I_23Sm100TmaWarpSpecializedILi2ELi2ELi32ELb0ELb0EEEJSI_NS5_IJNSX_ISG_SD_EES1N_EEESJ_SK_SJ_SK_NS1I_6fusion15FusionCallbacksIS1M_NS1P_17LinearCombinationISJ_fSJ_fLNS_15FloatRoundStyleE2EEESI_S1O_JEEENS4_5SM1004TMEM4LOAD26SM100_TMEM_LOAD_16dp32b32xENS4_13SM90_TMA_LOADENS16_INS17_ILi2ELi4ELi3EEES1A_NSX_INS5_IJS1B_SG_EEENS5_IJSG_SD_EEEEEEENS4_39AutoVectorizingCopyWithAssumedAlignmentILi128EEENS4_14SM90_TMA_STOREES24_S26_S26_EEEvvEEEEvNT_6ParamsE)
        /*0044*/ 	.word	0x00000000
.L_29:


//--------------------- .nv.compat                --------------------------
	.section	.nv.compat,"",@"SHT_CUDA_COMPAT_INFO"
	.align	4
        /*0000*/ 	.byte	0x02, 0x09, 0x01, 0x00, 0x02, 0x02, 0x02, 0x00, 0x02, 0x05, 0x05, 0x00, 0x03, 0x07, 0x01, 0x01
        /*0010*/ 	.byte	0x02, 0x03, 0x01, 0x00, 0x02, 0x06, 0x01, 0x00, 0x04, 0x0b, 0x08, 0x00, 0x09, 0x00, 0x00, 0x00
        /*0020*/ 	.byte	0x00, 0x00, 0x00, 0x00


//--------------------- .nv.info._ZN7cutlass13device_kernelINS_4gemm6kernel13GemmUniversalIN4cute5tupleIJiiiiEEENS1_10collective13CollectiveMmaINS1_35MainloopSm100TmaUmmaWarpSpecializedILi8ELi2ELi4ENS5_IJNS4_1CILi2EEENSA_ILi4EEENSA_ILi1EEEEEEEENS5_IJNSA_ILi64EEENSA_ILi128EEESH_EEENS_12float_e4m3_tENS5_IJlSD_lEEESJ_SK_NS4_8TiledMMAINS4_8MMA_AtomIJNS4_10MMA_TraitsINS4_19SM100_MMA_F8F6F4_SSEJSJ_SJ_fSG_SH_NS4_17integral_constantINS4_4UMMA5MajorELSR_0EEESS_NSP_INSQ_7ScaleInELST_0EEESU_EEEEEENS4_6LayoutINS5_IJSD_SD_SD_EEENS5_IJNSA_ILi0EEESZ_SZ_EEEEENS5_IJNS4_10UnderscoreES12_S12_EEEEENS4_23SM90_TMA_LOAD_MULTICASTENS4_14ComposedLayoutINS4_7SwizzleILi3ELi4ELi3EEENS4_18smem_ptr_flag_bitsILi8EEENSX_INS5_IJNSA_ILi8EEESH_EEENS5_IJSH_SD_EEEEEEEvNS4_8identityES15_S1F_vS1G_EENS_8epilogue10collective18CollectiveEpilogueINS1I_23Sm100TmaWarpSpecializedILi2ELi2ELi32ELb0ELb0EEEJSI_NS5_IJNSX_ISG_SD_EES1N_EEESJ_SK_SJ_SK_NS1I_6fusion15FusionCallbacksIS1M_NS1P_17LinearCombinationISJ_fSJ_fLNS_15FloatRoundStyleE2EEESI_S1O_JEEENS4_5SM1004TMEM4LOAD26SM100_TMEM_LOAD_16dp32b32xENS4_13SM90_TMA_LOADENS16_INS17_ILi2ELi4ELi3EEES1A_NSX_INS5_IJS1B_SG_EEENS5_IJSG_SD_EEEEEEENS4_39AutoVectorizingCopyWithAssumedAlignmentILi128EEENS4_14SM90_TMA_STOREES24_S26_S26_EEEvvEEEEvNT_6ParamsE --------------------------
	.section	.nv.info._ZN7cutlass13device_kernelINS_4gemm6kernel13GemmUniversalIN4cute5tupleIJiiiiEEENS1_10collective13CollectiveMmaINS1_35MainloopSm100TmaUmmaWarpSpecializedILi8ELi2ELi4ENS5_IJNS4_1CILi2EEENSA_ILi4EEENSA_ILi1EEEEEEEENS5_IJNSA_ILi64EEENSA_ILi128EEESH_EEENS_12float_e4m3_tENS5_IJlSD_lEEESJ_SK_NS4_8TiledMMAINS4_8MMA_AtomIJNS4_10MMA_TraitsINS4_19SM100_MMA_F8F6F4_SSEJSJ_SJ_fSG_SH_NS4_17integral_constantINS4_4UMMA5MajorELSR_0EEESS_NSP_INSQ_7ScaleInELST_0EEESU_EEEEEENS4_6LayoutINS5_IJSD_SD_SD_EEENS5_IJNSA_ILi0EEESZ_SZ_EEEEENS5_IJNS4_10UnderscoreES12_S12_EEEEENS4_23SM90_TMA_LOAD_MULTICASTENS4_14ComposedLayoutINS4_7SwizzleILi3ELi4ELi3EEENS4_18smem_ptr_flag_bitsILi8EEENSX_INS5_IJNSA_ILi8EEESH_EEENS5_IJSH_SD_EEEEEEEvNS4_8identityES15_S1F_vS1G_EENS_8epilogue10collective18CollectiveEpilogueINS1I_23Sm100TmaWarpSpecializedILi2ELi2ELi32ELb0ELb0EEEJSI_NS5_IJNSX_ISG_SD_EES1N_EEESJ_SK_SJ_SK_NS1I_6fusion15FusionCallbacksIS1M_NS1P_17LinearCombinationISJ_fSJ_fLNS_15FloatRoundStyleE2EEESI_S1O_JEEENS4_5SM1004TMEM4LOAD26SM100_TMEM_LOAD_16dp32b32xENS4_13SM90_TMA_LOADENS16_INS17_ILi2ELi4ELi3EEES1A_NSX_INS5_IJS1B_SG_EEENS5_IJSG_SD_EEEEEEENS4_39AutoVectorizingCopyWithAssumedAlignmentILi128EEENS4_14SM90_TMA_STOREES24_S26_S26_EEEvvEEEEvNT_6ParamsE,"",@"SHT_CUDA_INFO"
	.sectionflags	@""
	.align	4


	//----- nvinfo : EIATTR_CUDA_API_VERSION
	.align		4
        /*0000*/ 	.byte	0x04, 0x37
        /*0002*/ 	.short	(.L_31 - .L_30)
.L_30:
        /*0004*/ 	.word	0x00000082


	//----- nvinfo : EIATTR_KPARAM_INFO
	.align		4
.L_31:
        /*0008*/ 	.byte	0x04, 0x17
        /*000a*/ 	.short	(.L_33 - .L_32)
.L_32:
        /*000c*/ 	.word	0x00000000
        /*0010*/ 	.short	0x0000
        /*0012*/ 	.short	0x0000
        /*0014*/ 	.byte	0x00, 0xf0, 0x01, 0x20


	//----- nvinfo : EIATTR_AT_ENTRY_FRAGMENTS
	.align		4
.L_33:
        /*0018*/ 	.byte	0x04, 0x4f
        /*001a*/ 	.short	(.L_35 - .L_34)


	//   ....[0]....
.L_34:
        /*001c*/ 	.word	0x00000006


	//----- nvinfo : EIATTR_RESERVED_SMEM_USED
	.align		4
.L_35:
        /*0020*/ 	.byte	0x01, 0x41
	.zero		2


	//----- nvinfo : EIATTR_SPARSE_MMA_MASK
	.align		4
        /*0024*/ 	.byte	0x03, 0x50
        /*0026*/ 	.short	0x0000


	//----- nvinfo : EIATTR_TCGEN05_1CTA_USED
	.align		4
        /*0028*/ 	.byte	0x01, 0x51
	.zero		2


	//----- nvinfo : EIATTR_MAXREG_COUNT
	.align		4
        /*002c*/ 	.byte	0x03, 0x1b
        /*002e*/ 	.short	0x00ff


	//----- nvinfo : EIATTR_NUM_BARRIERS
	.align		4
        /*0030*/ 	.byte	0x02, 0x4c
        /*0032*/ 	.byte	0x07
	.zero		1


	//----- nvinfo : EIATTR_EXTERNS
	.align		4
        /*0034*/ 	.byte	0x04, 0x0f
        /*0036*/ 	.short	(.L_37 - .L_36)


	//   ....[0]....
	.align		4
.L_36:
        /*0038*/ 	.word	index@(__assertfail)


	//----- nvinfo : EIATTR_MERCURY_ISA_VERSION
	.align		4
.L_37:
        /*003c*/ 	.byte	0x03, 0x5f
        /*003e*/ 	.short	0x0101


	//----- nvinfo : EIATTR_INT_WARP_WIDE_INSTR_OFFSETS
	.align		4
        /*0040*/ 	.byte	0x04, 0x31
        /*0042*/ 	.short	(.L_39 - .L_38)


	//   ....[0]....
.L_38:
        /*0044*/ 	.word	0x000041a0


	//   ....[1]....
        /*0048*/ 	.word	0x000041c0


	//   ....[2]....
        /*004c*/ 	.word	0x000041f0


	//   ....[3]....
        /*0050*/ 	.word	0x00004d30


	//   ....[4]....
        /*0054*/ 	.word	0x00004da0


	//   ....[5]....
        /*0058*/ 	.word	0x00004e70


	//   ....[6]....
        /*005c*/ 	.word	0x00004f20


	//----- nvinfo : EIATTR_COOP_GROUP_MASK_REGIDS
	.align		4
.L_39:
        /*0060*/ 	.byte	0x04, 0x29
        /*0062*/ 	.short	(.L_41 - .L_40)


	//   ....[0]....
.L_40:
        /*0064*/ 	.word	0xffffffff


	//   ....[1]....
        /*0068*/ 	.word	0xffffffff


	//   ....[2]....
        /*006c*/ 	.word	0xffffffff


	//   ....[3]....
        /*0070*/ 	.word	0xffffffff


	//   ....[4]....
        /*0074*/ 	.word	0xffffffff


	//   ....[5]....
        /*0078*/ 	.word	0xffffffff


	//   ....[6]....
        /*007c*/ 	.word	0xffffffff


	//   ....[7]....
        /*0080*/ 	.word	0xffffffff


	//   ....[8]....
        /*0084*/ 	.word	0xffffffff


	//   ....[9]....
        /*0088*/ 	.word	0xffffffff


	//   ....[10]....
        /*008c*/ 	.word	0xffffffff


	//   ....[11]....
        /*0090*/ 	.word	0xffffffff


	//   ....[12]....
        /*0094*/ 	.word	0xffffffff


	//   ....[13]....
        /*0098*/ 	.word	0xffffffff


	//----- nvinfo : EIATTR_COOP_GROUP_INSTR_OFFSETS
	.align		4
.L_41:
        /*009c*/ 	.byte	0x04, 0x28
        /*009e*/ 	.short	(.L_43 - .L_42)


	//   ....[0]....
.L_42:
        /*00a0*/ 	.word	0x00000080


	//   ....[1]....
        /*00a4*/ 	.word	0x000004e0


	//   ....[2]....
        /*00a8*/ 	.word	0x00000740


	//   ....[3]....
        /*00ac*/ 	.word	0x000008a0


	//   ....[4]....
        /*00b0*/ 	.word	0x000009a0


	//   ....[5]....
        /*00b4*/ 	.word	0x00000b10


	//   ....[6]....
        /*00b8*/ 	.word	0x00000cb0


	//   ....[7]....
        /*00bc*/ 	.word	0x00000e60


	//   ....[8]....
        /*00c0*/ 	.word	0x00002280


	//   ....[9]....
        /*00c4*/ 	.word	0x00003390


	//   ....[10]....
        /*00c8*/ 	.word	0x000035a0


	//   ....[11]....
        /*00cc*/ 	.word	0x000035d0


	//   ....[12]....
        /*00d0*/ 	.word	0x00004080


	//   ....[13]....
        /*00d4*/ 	.word	0x000042b0


	//----- nvinfo : EIATTR_VRC_CTA_INIT_COUNT
	.align		4
.L_43:
        /*00d8*/ 	.byte	0x02, 0x4a
        /*00da*/ 	.byte	0x80
	.zero		1


	//----- nvinfo : EIATTR_SYSCALL_OFFSETS
	.align		4
        /*00dc*/ 	.byte	0x04, 0x46
        /*00de*/ 	.short	(.L_45 - .L_44)


	//   ....[0]....
.L_44:
        /*00e0*/ 	.word	0x00005b40


	//   ....[1]....
        /*00e4*/ 	.word	0x00005c80


	//   ....[2]....
        /*00e8*/ 	.word	0x00006470


	//   ....[3]....
        /*00ec*/ 	.word	0x00007200


	//----- nvinfo : EIATTR_MBARRIER_INSTR_OFFSETS
	.align		4
.L_45:
        /*00f0*/ 	.byte	0x04, 0x39
        /*00f2*/ 	.short	(.L_47 - .L_46)


	//   ....[0]....
.L_46:
        /*00f4*/ 	.word	0x00000620
        /*00f8*/ 	.word	0x000000ff
        /*00fc*/ 	.word	0x00000000
        /*0100*/ 	.short	0x0100
        /*0102*/ 	.byte	0x04
	.zero		1


	//   ....[1]....
        /*0104*/ 	.word	0x00000630
        /*0108*/ 	.word	0x000000ff
        /*010c*/ 	.word	0x00000040
        /*0110*/ 	.short	0x0100
        /*0112*/ 	.byte	0x04
	.zero		1


	//   ....[2]....
        /*0114*/ 	.word	0x00000640
        /*0118*/ 	.word	0x000000ff
        /*011c*/ 	.word	0x00000008
        /*0120*/ 	.short	0x0100
        /*0122*/ 	.byte	0x04
	.zero		1


	//   ....[3]....
        /*0124*/ 	.word	0x00000650
        /*0128*/ 	.word	0x000000ff
        /*012c*/ 	.word	0x00000048
        /*0130*/ 	.short	0x0100
        /*0132*/ 	.byte	0x04
	.zero		1


	//   ....[4]....
        /*0134*/ 	.word	0x00000660
        /*0138*/ 	.word	0x000000ff
        /*013c*/ 	.word	0x00000010
        /*0140*/ 	.short	0x0100
        /*0142*/ 	.byte	0x04
	.zero		1


	//   ....[5]....
        /*0144*/ 	.word	0x00000670
        /*0148*/ 	.word	0x000000ff
        /*014c*/ 	.word	0x00000050
        /*0150*/ 	.short	0x0100
        /*0152*/ 	.byte	0x04
	.zero		1


	//   ....[6]....
        /*0154*/ 	.word	0x00000680
        /*0158*/ 	.word	0x000000ff
        /*015c*/ 	.word	0x00000018
        /*0160*/ 	.short	0x0100
        /*0162*/ 	.byte	0x04
	.zero		1


	//   ....[7]....
        /*0164*/ 	.word	0x00000690
        /*0168*/ 	.word	0x000000ff
        /*016c*/ 	.word	0x00000058
        /*0170*/ 	.short	0x0100
        /*0172*/ 	.byte	0x04
	.zero		1


	//   ....[8]....
        /*0174*/ 	.word	0x000006a0
        /*0178*/ 	.word	0x000000ff
        /*017c*/ 	.word	0x00000020
        /*0180*/ 	.short	0x0100
        /*0182*/ 	.byte	0x04
	.zero		1


	//   ....[9]....
        /*0184*/ 	.word	0x000006b0
        /*0188*/ 	.word	0x000000ff
        /*018c*/ 	.word	0x00000060
        /*0190*/ 	.short	0x0100
        /*0192*/ 	.byte	0x04
	.zero		1


	//   ....[10]....
        /*0194*/ 	.word	0x000006c0
        /*0198*/ 	.word	0x000000ff
        /*019c*/ 	.word	0x00000028
        /*01a0*/ 	.short	0x0100
        /*01a2*/ 	.byte	0x04
	.zero		1


	//   ....[11]....
        /*01a4*/ 	.word	0x000006d0
        /*01a8*/ 	.word	0x000000ff
        /*01ac*/ 	.word	0x00000068
        /*01b0*/ 	.short	0x0100
        /*01b2*/ 	.byte	0x04
	.zero		1


	//   ....[12]....
        /*01b4*/ 	.word	0x000006e0
        /*01b8*/ 	.word	0x000000ff
        /*01bc*/ 	.word	0x00000030
        /*01c0*/ 	.short	0x0100
        /*01c2*/ 	.byte	0x04
	.zero		1


	//   ....[13]....
        /*01c4*/ 	.word	0x000006f0
        /*01c8*/ 	.word	0x000000ff
        /*01cc*/ 	.word	0x00000070
        /*01d0*/ 	.short	0x0100
        /*01d2*/ 	.byte	0x04
	.zero		1


	//   ....[14]....
        /*01d4*/ 	.word	0x00000700
        /*01d8*/ 	.word	0x000000ff
        /*01dc*/ 	.word	0x00000038
        /*01e0*/ 	.short	0x0100
        /*01e2*/ 	.byte	0x04
	.zero		1


	//   ....[15]....
        /*01e4*/ 	.word	0x00000710
        /*01e8*/ 	.word	0x000000ff
        /*01ec*/ 	.word	0x00000078
        /*01f0*/ 	.short	0x0100
        /*01f2*/ 	.byte	0x04
	.zero		1


	//   ....[16]....
        /*01f4*/ 	.word	0x00000850
        /*01f8*/ 	.word	0x000000ff
        /*01fc*/ 	.word	0x00000080
        /*0200*/ 	.short	0x0100
        /*0202*/ 	.byte	0x04
	.zero		1


	//   ....[17]....
        /*0204*/ 	.word	0x00000860
        /*0208*/ 	.word	0x000000ff
        /*020c*/ 	.word	0x00000090
        /*0210*/ 	.short	0x0100
        /*0212*/ 	.byte	0x04
	.zero		1


	//   ....[18]....
        /*0214*/ 	.word	0x00000870
        /*0218*/ 	.word	0x000000ff
        /*021c*/ 	.word	0x00000088
        /*0220*/ 	.short	0x0100
        /*0222*/ 	.byte	0x04
	.zero		1


	//   ....[19]....
        /*0224*/ 	.word	0x00000880
        /*0228*/ 	.word	0x000000ff
        /*022c*/ 	.word	0x00000098
        /*0230*/ 	.short	0x0100
        /*0232*/ 	.byte	0x04
	.zero		1


	//   ....[20]....
        /*0234*/ 	.word	0x00000970
        /*0238*/ 	.word	0x000000ff
        /*023c*/ 	.word	0x000000a0
        /*0240*/ 	.short	0x0100
        /*0242*/ 	.byte	0x06
	.zero		1


	//   ....[21]....
        /*0244*/ 	.word	0x00000980
        /*0248*/ 	.word	0x000000ff
        /*024c*/ 	.word	0x000000a8
        /*0250*/ 	.short	0x0100
        /*0252*/ 	.byte	0x06
	.zero		1


	//   ....[22]....
        /*0254*/ 	.word	0x00000ac0
        /*0258*/ 	.word	0x000000ff
        /*025c*/ 	.word	0x000000b0
        /*0260*/ 	.short	0x0100
        /*0262*/ 	.byte	0x06
	.zero		1


	//   ....[23]....
        /*0264*/ 	.word	0x00000ad0
        /*0268*/ 	.word	0x000000ff
        /*026c*/ 	.word	0x000000c0
        /*0270*/ 	.short	0x0100
        /*0272*/ 	.byte	0x06
	.zero		1


	//   ....[24]....
        /*0274*/ 	.word	0x00000ae0
        /*0278*/ 	.word	0x000000ff
        /*027c*/ 	.word	0x000000b8
        /*0280*/ 	.short	0x0100
        /*0282*/ 	.byte	0x06
	.zero		1


	//   ....[25]....
        /*0284*/ 	.word	0x00000af0
        /*0288*/ 	.word	0x000000ff
        /*028c*/ 	.word	0x000000c8
        /*0290*/ 	.short	0x0100
        /*0292*/ 	.byte	0x06
	.zero		1


	//   ....[26]....
        /*0294*/ 	.word	0x00000c20
        /*0298*/ 	.word	0x000000ff
        /*029c*/ 	.word	0x000000d0
        /*02a0*/ 	.short	0x0100
        /*02a2*/ 	.byte	0x04
	.zero		1


	//   ....[27]....
        /*02a4*/ 	.word	0x00000c30
        /*02a8*/ 	.word	0x000000ff
        /*02ac*/ 	.word	0x000000f0
        /*02b0*/ 	.short	0x0100
        /*02b2*/ 	.byte	0x04
	.zero		1


	//   ....[28]....
        /*02b4*/ 	.word	0x00000c40
        /*02b8*/ 	.word	0x000000ff
        /*02bc*/ 	.word	0x000000d8
        /*02c0*/ 	.short	0x0100
        /*02c2*/ 	.byte	0x04
	.zero		1


	//   ....[29]....
        /*02c4*/ 	.word	0x00000c50
        /*02c8*/ 	.word	0x000000ff
        /*02cc*/ 	.word	0x000000f8
        /*02d0*/ 	.short	0x0100
        /*02d2*/ 	.byte	0x04
	.zero		1


	//   ....[30]....
        /*02d4*/ 	.word	0x00000c60
        /*02d8*/ 	.word	0x000000ff
        /*02dc*/ 	.word	0x000000e0
        /*02e0*/ 	.short	0x0100
        /*02e2*/ 	.byte	0x04
	.zero		1


	//   ....[31]....
        /*02e4*/ 	.word	0x00000c70
        /*02e8*/ 	.word	0x000000ff
        /*02ec*/ 	.word	0x00000100
        /*02f0*/ 	.short	0x0100
        /*02f2*/ 	.byte	0x04
	.zero		1


	//   ....[32]....
        /*02f4*/ 	.word	0x00000c80
        /*02f8*/ 	.word	0x000000ff
        /*02fc*/ 	.word	0x000000e8
        /*0300*/ 	.short	0x0100
        /*0302*/ 	.byte	0x04
	.zero		1


	//   ....[33]....
        /*0304*/ 	.word	0x00000c90
        /*0308*/ 	.word	0x000000ff
        /*030c*/ 	.word	0x00000108
        /*0310*/ 	.short	0x0100
        /*0312*/ 	.byte	0x04
	.zero		1


	//   ....[34]....
        /*0314*/ 	.word	0x00000d80
        /*0318*/ 	.word	0x000000ff
        /*031c*/ 	.word	0x00000110
        /*0320*/ 	.short	0x0100
        /*0322*/ 	.byte	0x04
	.zero		1


	//   ....[35]....
        /*0324*/ 	.word	0x00000d90
        /*0328*/ 	.word	0x000000ff
        /*032c*/ 	.word	0x00000120
        /*0330*/ 	.short	0x0100
        /*0332*/ 	.byte	0x04
	.zero		1


	//   ....[36]....
        /*0334*/ 	.word	0x00000da0
        /*0338*/ 	.word	0x000000ff
        /*033c*/ 	.word	0x00000118
        /*0340*/ 	.short	0x0100
        /*0342*/ 	.byte	0x04
	.zero		1


	//   ....[37]....
        /*0344*/ 	.word	0x00000db0
        /*0348*/ 	.word	0x000000ff
        /*034c*/ 	.word	0x00000128
        /*0350*/ 	.short	0x0100
        /*0352*/ 	.byte	0x04
	.zero		1


	//   ....[38]....
        /*0354*/ 	.word	0x00001b10
        /*0358*/ 	.word	0x00000000
        /*035c*/ 	.word	0x00000120
        /*0360*/ 	.short	0x010a
        /*0362*/ 	.byte	0xff
	.zero		1


	//   ....[39]....
        /*0364*/ 	.word	0x00001b30
        /*0368*/ 	.word	0x00000000
        /*036c*/ 	.word	0x00000110
        /*0370*/ 	.short	0x0101
        /*0372*/ 	.byte	0xff
	.zero		1


	//   ....[40]....
        /*0374*/ 	.word	0x00001bf0
        /*0378*/ 	.word	0x000000ff
        /*037c*/ 	.word	0x00000040
        /*0380*/ 	.short	0x010a
        /*0382*/ 	.byte	0x04
	.zero		1


	//   ....[41]....
        /*0384*/ 	.word	0x00001c80
        /*0388*/ 	.word	0x000000ff
        /*038c*/ 	.word	0x00000040
        /*0390*/ 	.short	0x010a
        /*0392*/ 	.byte	0x21
	.zero		1


	//   ....[42]....
        /*0394*/ 	.word	0x00001e10
        /*0398*/ 	.word	0x000000ff
        /*039c*/ 	.word	0x00000040
        /*03a0*/ 	.short	0x010a
        /*03a2*/ 	.byte	0x05
	.zero		1


	//   ....[43]....
        /*03a4*/ 	.word	0x00001f40
        /*03a8*/ 	.word	0x000000ff
        /*03ac*/ 	.word	0x000000a8
        /*03b0*/ 	.short	0x0101
        /*03b2*/ 	.byte	0x15
	.zero		1


	//   ....[44]....
        /*03b4*/ 	.word	0x00001f60
        /*03b8*/ 	.word	0x000000ff
        /*03bc*/ 	.word	0x00000040
        /*03c0*/ 	.short	0x010a
        /*03c2*/ 	.byte	0x04
	.zero		1


	//   ....[45]....
        /*03c4*/ 	.word	0x00001fe0
        /*03c8*/ 	.word	0x000000ff
        /*03cc*/ 	.word	0x00000040
        /*03d0*/ 	.short	0x010a
        /*03d2*/ 	.byte	0x11
	.zero		1


	//   ....[46]....
        /*03d4*/ 	.word	0x00002170
        /*03d8*/ 	.word	0x000000ff
        /*03dc*/ 	.word	0x00000040
        /*03e0*/ 	.short	0x010a
        /*03e2*/ 	.byte	0x05
	.zero		1


	//   ....[47]....
        /*03e4*/ 	.word	0x000022b0
        /*03e8*/ 	.word	0x00000003
        /*03ec*/ 	.word	0x000000b0
        /*03f0*/ 	.short	0x010a
        /*03f2*/ 	.byte	0xff
	.zero		1


	//   ....[48]....
        /*03f4*/ 	.word	0x00002400
        /*03f8*/ 	.word	0x00000000
        /*03fc*/ 	.word	0x00000000
        /*0400*/ 	.short	0x0101
        /*0402*/ 	.byte	0xff
	.zero		1


	//   ....[49]....
        /*0404*/ 	.word	0x000029a0
        /*0408*/ 	.word	0x000000ff
        /*040c*/ 	.word	0x00000000
        /*0410*/ 	.short	0x010a
        /*0412*/ 	.byte	0x04
	.zero		1


	//   ....[50]....
        /*0414*/ 	.word	0x00002a30
        /*0418*/ 	.word	0x000000ff
        /*041c*/ 	.word	0x00000000
        /*0420*/ 	.short	0x010a
        /*0422*/ 	.byte	0x05
	.zero		1


	//   ....[51]....
        /*0424*/ 	.word	0x00002ac0
        /*0428*/ 	.word	0x000000ff
        /*042c*/ 	.word	0x00000000
        /*0430*/ 	.short	0x010a
        /*0432*/ 	.byte	0x05
	.zero		1


	//   ....[52]....
        /*0434*/ 	.word	0x00002b50
        /*0438*/ 	.word	0x000000ff
        /*043c*/ 	.word	0x00000000
        /*0440*/ 	.short	0x010a
        /*0442*/ 	.byte	0x05
	.zero		1


	//   ....[53]....
        /*0444*/ 	.word	0x00002be0
        /*0448*/ 	.word	0x000000ff
        /*044c*/ 	.word	0x00000000
        /*0450*/ 	.short	0x010a
        /*0452*/ 	.byte	0x05
	.zero		1


	//   ....[54]....
        /*0454*/ 	.word	0x00002c70
        /*0458*/ 	.word	0x000000ff
        /*045c*/ 	.word	0x00000000
        /*0460*/ 	.short	0x010a
        /*0462*/ 	.byte	0x05
	.zero		1


	//   ....[55]....
        /*0464*/ 	.word	0x00002d00
        /*0468*/ 	.word	0x000000ff
        /*046c*/ 	.word	0x00000000
        /*0470*/ 	.short	0x010a
        /*0472*/ 	.byte	0x05
	.zero		1


	//   ....[56]....
        /*0474*/ 	.word	0x00002da0
        /*0478*/ 	.word	0x00000000
        /*047c*/ 	.word	0x00000000
        /*0480*/ 	.short	0x010a
        /*0482*/ 	.byte	0xff
	.zero		1


	//   ....[57]....
        /*0484*/ 	.word	0x00002ee0
        /*0488*/ 	.word	0x00000002
        /*048c*/ 	.word	0x00000110
        /*0490*/ 	.short	0x010a
        /*0492*/ 	.byte	0xff
	.zero		1


	//   ....[58]....
        /*0494*/ 	.word	0x00002f40
        /*0498*/ 	.word	0x00000004
        /*049c*/ 	.word	0x00000000
        /*04a0*/ 	.short	0x0101
        /*04a2*/ 	.byte	0xff
	.zero		1


	//   ....[59]....
        /*04a4*/ 	.word	0x00002f60
        /*04a8*/ 	.word	0x000000ff
        /*04ac*/ 	.word	0x000000c0
        /*04b0*/ 	.short	0x010a
        /*04b2*/ 	.byte	0x04
	.zero		1


	//   ....[60]....
        /*04b4*/ 	.word	0x00003080
        /*04b8*/ 	.word	0x00000002
        /*04bc*/ 	.word	0x000000b0
        /*04c0*/ 	.short	0x010a
        /*04c2*/ 	.byte	0xff
	.zero		1


	//   ....[61]....
        /*04c4*/ 	.word	0x00003190
        /*04c8*/ 	.word	0x00000002
        /*04cc*/ 	.word	0x00000000
        /*04d0*/ 	.short	0x0101
        /*04d2*/ 	.byte	0xff
	.zero		1


	//   ....[62]....
        /*04d4*/ 	.word	0x00003220
        /*04d8*/ 	.word	0x000000ff
        /*04dc*/ 	.word	0x000000c0
        /*04e0*/ 	.short	0x0106
        /*04e2*/ 	.byte	0x04
	.zero		1


	//   ....[63]....
        /*04e4*/ 	.word	0x00003240
        /*04e8*/ 	.word	0x000000ff
        /*04ec*/ 	.word	0x000000c0
        /*04f0*/ 	.short	0x010a
        /*04f2*/ 	.byte	0x04
	.zero		1


	//   ....[64]....
        /*04f4*/ 	.word	0x000032d0
        /*04f8*/ 	.word	0x000000ff
        /*04fc*/ 	.word	0x000000c0
        /*0500*/ 	.short	0x0106
        /*0502*/ 	.byte	0x07
	.zero		1


	//   ....[65]....
        /*0504*/ 	.word	0x00003310
        /*0508*/ 	.word	0x00000000
        /*050c*/ 	.word	0x000000c0
        /*0510*/ 	.short	0x010a
        /*0512*/ 	.byte	0xff
	.zero		1


	//   ....[66]....
        /*0514*/ 	.word	0x00003870
        /*0518*/ 	.word	0x00000000
        /*051c*/ 	.word	0x000000b0
        /*0520*/ 	.short	0x010a
        /*0522*/ 	.byte	0xff
	.zero		1


	//   ....[67]....
        /*0524*/ 	.word	0x00003970
        /*0528*/ 	.word	0x00000003
        /*052c*/ 	.word	0x00000000
        /*0530*/ 	.short	0x0101
        /*0532*/ 	.byte	0xff
	.zero		1


	//   ....[68]....
        /*0534*/ 	.word	0x00003980
        /*0538*/ 	.word	0x000000ff
        /*053c*/ 	.word	0x00000000
        /*0540*/ 	.short	0x010a
        /*0542*/ 	.byte	0x04
	.zero		1


	//   ....[69]....
        /*0544*/ 	.word	0x00003a00
        /*0548*/ 	.word	0x000000ff
        /*054c*/ 	.word	0x000000f0
        /*0550*/ 	.short	0x010a
        /*0552*/ 	.byte	0x1f
	.zero		1


	//   ....[70]....
        /*0554*/ 	.word	0x00003ae0
        /*0558*/ 	.word	0x000000ff
        /*055c*/ 	.word	0x00000000
        /*0560*/ 	.short	0x010a
        /*0562*/ 	.byte	0x05
	.zero		1


	//   ....[71]....
        /*0564*/ 	.word	0x00003c20
        /*0568*/ 	.word	0x000000ff
        /*056c*/ 	.word	0x00000000
        /*0570*/ 	.short	0x010a
        /*0572*/ 	.byte	0x04
	.zero		1


	//   ....[72]....
        /*0574*/ 	.word	0x00003eb0
        /*0578*/ 	.word	0x000000ff
        /*057c*/ 	.word	0x00000000
        /*0580*/ 	.short	0x010a
        /*0582*/ 	.byte	0x04
	.zero		1


	//   ....[73]....
        /*0584*/ 	.word	0x00003f40
        /*0588*/ 	.word	0x000000ff
        /*058c*/ 	.word	0x00000000
        /*0590*/ 	.short	0x010a
        /*0592*/ 	.byte	0x05
	.zero		1


	//   ....[74]....
        /*0594*/ 	.word	0x00003fd0
        /*0598*/ 	.word	0x000000ff
        /*059c*/ 	.word	0x00000000
        /*05a0*/ 	.short	0x010a
        /*05a2*/ 	.byte	0x05
	.zero		1


	//   ....[75]....
        /*05a4*/ 	.word	0x00004060
        /*05a8*/ 	.word	0x000000ff
        /*05ac*/ 	.word	0x00000000
        /*05b0*/ 	.short	0x010a
        /*05b2*/ 	.byte	0x04
	.zero		1


	//   ....[76]....
        /*05b4*/ 	.word	0x00004530
        /*05b8*/ 	.word	0x0000000c
        /*05bc*/ 	.word	0x000000b0
        /*05c0*/ 	.short	0x010a
        /*05c2*/ 	.byte	0xff
	.zero		1


	//   ....[77]....
        /*05c4*/ 	.word	0x000046a0
        /*05c8*/ 	.word	0x00000000
        /*05cc*/ 	.word	0x00000000
        /*05d0*/ 	.short	0x0101
        /*05d2*/ 	.byte	0xff
	.zero		1


	//   ....[78]....
        /*05d4*/ 	.word	0x00004b30
        /*05d8*/ 	.word	0x000000ff
        /*05dc*/ 	.word	0x000000a8
        /*05e0*/ 	.short	0x010a
        /*05e2*/ 	.byte	0x15
	.zero		1


	//   ....[79]....
        /*05e4*/ 	.word	0x00004cb0
        /*05e8*/ 	.word	0x000000ff
        /*05ec*/ 	.word	0x00000090
        /*05f0*/ 	.short	0x010a
        /*05f2*/ 	.byte	0x15
	.zero		1


	//   ....[80]....
        /*05f4*/ 	.word	0x00004e20
        /*05f8*/ 	.word	0x000000ff
        /*05fc*/ 	.word	0x00000080
        /*0600*/ 	.short	0x010b
        /*0602*/ 	.byte	0x15
	.zero		1


	//   ....[81]....
        /*0604*/ 	.word	0x00004e30
        /*0608*/ 	.word	0x000000ff
        /*060c*/ 	.word	0x00000000
        /*0610*/ 	.short	0x0101
        /*0612*/ 	.byte	0x22
	.zero		1


	//   ....[82]....
        /*0614*/ 	.word	0x00004e40
        /*0618*/ 	.word	0x000000ff
        /*061c*/ 	.word	0x00000098
        /*0620*/ 	.short	0x010a
        /*0622*/ 	.byte	0x15
	.zero		1


	//   ....[83]....
        /*0624*/ 	.word	0x00005020
        /*0628*/ 	.word	0x000000ff
        /*062c*/ 	.word	0x00000088
        /*0630*/ 	.short	0x010b
        /*0632*/ 	.byte	0x15
	.zero		1


	//   ....[84]....
        /*0634*/ 	.word	0x00005030
        /*0638*/ 	.word	0x000000ff
        /*063c*/ 	.word	0x00000000
        /*0640*/ 	.short	0x0101
        /*0642*/ 	.byte	0x21
	.zero		1


	//   ....[85]....
        /*0644*/ 	.word	0x00005060
        /*0648*/ 	.word	0x000000ff
        /*064c*/ 	.word	0x00000090
        /*0650*/ 	.short	0x010a
        /*0652*/ 	.byte	0x15
	.zero		1


	//   ....[86]....
        /*0654*/ 	.word	0x000050a0
        /*0658*/ 	.word	0x00000000
        /*065c*/ 	.word	0x00000098
        /*0660*/ 	.short	0x010a
        /*0662*/ 	.byte	0xff
	.zero		1


	//   ....[87]....
        /*0664*/ 	.word	0x000053e0
        /*0668*/ 	.word	0x00000003
        /*066c*/ 	.word	0x000000b0
        /*0670*/ 	.short	0x010a
        /*0672*/ 	.byte	0xff
	.zero		1


	//   ....[88]....
        /*0674*/ 	.word	0x00005560
        /*0678*/ 	.word	0x00000000
        /*067c*/ 	.word	0x00000000
        /*0680*/ 	.short	0x0101
        /*0682*/ 	.byte	0xff
	.zero		1


	//   ....[89]....
        /*0684*/ 	.word	0x00006090
        /*0688*/ 	.word	0x00000002
        /*068c*/ 	.word	0x00000080
        /*0690*/ 	.short	0x010a
        /*0692*/ 	.byte	0xff
	.zero		1


	//   ....[90]....
        /*0694*/ 	.word	0x000060d0
        /*0698*/ 	.word	0x00000063
        /*069c*/ 	.word	0x000000d0
        /*06a0*/ 	.short	0x010a
        /*06a2*/ 	.byte	0xff
	.zero		1


	//   ....[91]....
        /*06a4*/ 	.word	0x000061c0
        /*06a8*/ 	.word	0x00000002
        /*06ac*/ 	.word	0x00000080
        /*06b0*/ 	.short	0x010a
        /*06b2*/ 	.byte	0xff
	.zero		1


	//   ....[92]....
        /*06b4*/ 	.word	0x000062f0
        /*06b8*/ 	.word	0x00000000
        /*06bc*/ 	.word	0x00000000
        /*06c0*/ 	.short	0x0101
        /*06c2*/ 	.byte	0xff
	.zero		1


	//   ....[93]....
        /*06c4*/ 	.word	0x00006350
        /*06c8*/ 	.word	0x00000063
        /*06cc*/ 	.word	0x000000d0
        /*06d0*/ 	.short	0x010a
        /*06d2*/ 	.byte	0xff
	.zero		1


	//   ....[94]....
        /*06d4*/ 	.word	0x00006ea0
        /*06d8*/ 	.word	0x00000070
        /*06dc*/ 	.word	0x00000080
        /*06e0*/ 	.short	0x010a
        /*06e2*/ 	.byte	0xff
	.zero		1


	//   ....[95]....
        /*06e4*/ 	.word	0x00006f70
        /*06e8*/ 	.word	0x00000070
        /*06ec*/ 	.word	0x00000080
        /*06f0*/ 	.short	0x010a
        /*06f2*/ 	.byte	0xff
	.zero		1


	//   ....[96]....
        /*06f4*/ 	.word	0x000070a0
        /*06f8*/ 	.word	0x00000000
        /*06fc*/ 	.word	0x00000000
        /*0700*/ 	.short	0x0101
        /*0702*/ 	.byte	0xff
	.zero		1


	//   ....[97]....
        /*0704*/ 	.word	0x00007510
        /*0708*/ 	.word	0x000000ff
        /*070c*/ 	.word	0x00000000
        /*0710*/ 	.short	0x0101
        /*0712*/ 	.byte	0x04
	.zero		1


	//   ....[98]....
        /*0714*/ 	.word	0x00007d10
        /*0718*/ 	.word	0x00000000
        /*071c*/ 	.word	0x00000120
        /*0720*/ 	.short	0x010a
        /*0722*/ 	.byte	0xff
	.zero		1


	//   ....[99]....
        /*0724*/ 	.word	0x00007d70
        /*0728*/ 	.word	0x00000000
        /*072c*/ 	.word	0x00000040
        /*0730*/ 	.short	0x010a
        /*0732*/ 	.byte	0xff
	.zero		1


	//   ....[100]....
        /*0734*/ 	.word	0x00007dd0
        /*0738*/ 	.word	0x00000000
        /*073c*/ 	.word	0x00000040
        /*0740*/ 	.short	0x010a
        /*0742*/ 	.byte	0xff
	.zero		1


	//   ....[101]....
        /*0744*/ 	.word	0x00007e20
        /*0748*/ 	.word	0x00000003
        /*074c*/ 	.word	0x000000b0
        /*0750*/ 	.short	0x010a
        /*0752*/ 	.byte	0xff
	.zero		1


	//   ....[102]....
        /*0754*/ 	.word	0x00007e80
        /*0758*/ 	.word	0x00000000
        /*075c*/ 	.word	0x00000000
        /*0760*/ 	.short	0x010a
        /*0762*/ 	.byte	0xff
	.zero		1


	//   ....[103]....
        /*0764*/ 	.word	0x00007ee0
        /*0768*/ 	.word	0x00000000
        /*076c*/ 	.word	0x00000000
        /*0770*/ 	.short	0x010a
        /*0772*/ 	.byte	0xff
	.zero		1


	//   ....[104]....
        /*0774*/ 	.word	0x00007f40
        /*0778*/ 	.word	0x00000000
        /*077c*/ 	.word	0x00000000
        /*0780*/ 	.short	0x010a
        /*0782*/ 	.byte	0xff
	.zero		1


	//   ....[105]....
        /*0784*/ 	.word	0x00007fa0
        /*0788*/ 	.word	0x00000000
        /*078c*/ 	.word	0x00000000
        /*0790*/ 	.short	0x010a
        /*0792*/ 	.byte	0xff
	.zero		1


	//   ....[106]....
        /*0794*/ 	.word	0x00008000
        /*0798*/ 	.word	0x00000000
        /*079c*/ 	.word	0x00000000
        /*07a0*/ 	.short	0x010a
        /*07a2*/ 	.byte	0xff
	.zero		1


	//   ....[107]....
        /*07a4*/ 	.word	0x00008060
        /*07a8*/ 	.word	0x00000000
        /*07ac*/ 	.word	0x00000000
        /*07b0*/ 	.short	0x010a
        /*07b2*/ 	.byte	0xff
	.zero		1


	//   ....[108]....
        /*07b4*/ 	.word	0x000080c0
        /*07b8*/ 	.word	0x00000000
        /*07bc*/ 	.word	0x00000000
        /*07c0*/ 	.short	0x010a
        /*07c2*/ 	.byte	0xff
	.zero		1


	//   ....[109]....
        /*07c4*/ 	.word	0x00008110
        /*07c8*/ 	.word	0x00000002
        /*07cc*/ 	.word	0x00000110
        /*07d0*/ 	.short	0x010a
        /*07d2*/ 	.byte	0xff
	.zero		1


	//   ....[110]....
        /*07d4*/ 	.word	0x00008170
        /*07d8*/ 	.word	0x00000002
        /*07dc*/ 	.word	0x000000c0
        /*07e0*/ 	.short	0x010a
        /*07e2*/ 	.byte	0xff
	.zero		1


	//   ....[111]....
        /*07e4*/ 	.word	0x000081c0
        /*07e8*/ 	.word	0x00000002
        /*07ec*/ 	.word	0x000000b0
        /*07f0*/ 	.short	0x010a
        /*07f2*/ 	.byte	0xff
	.zero		1


	//   ....[112]....
        /*07f4*/ 	.word	0x00008220
        /*07f8*/ 	.word	0x00000000
        /*07fc*/ 	.word	0x000000c0
        /*0800*/ 	.short	0x010a
        /*0802*/ 	.byte	0xff
	.zero		1


	//   ....[113]....
        /*0804*/ 	.word	0x00008270
        /*0808*/ 	.word	0x00000000
        /*080c*/ 	.word	0x000000b0
        /*0810*/ 	.short	0x010a
        /*0812*/ 	.byte	0xff
	.zero		1


	//   ....[114]....
        /*0814*/ 	.word	0x000082d0
        /*0818*/ 	.word	0x00000003
        /*081c*/ 	.word	0x000000f0
        /*0820*/ 	.short	0x010a
        /*0822*/ 	.byte	0xff
	.zero		1


	//   ....[115]....
        /*0824*/ 	.word	0x00008330
        /*0828*/ 	.word	0x00000000
        /*082c*/ 	.word	0x00000000
        /*0830*/ 	.short	0x010a
        /*0832*/ 	.byte	0xff
	.zero		1


	//   ....[116]....
        /*0834*/ 	.word	0x00008390
        /*0838*/ 	.word	0x00000000
        /*083c*/ 	.word	0x00000000
        /*0840*/ 	.short	0x010a
        /*0842*/ 	.byte	0xff
	.zero		1


	//   ....[117]....
        /*0844*/ 	.word	0x000083f0
        /*0848*/ 	.word	0x00000000
        /*084c*/ 	.word	0x00000000
        /*0850*/ 	.short	0x010a
        /*0852*/ 	.byte	0xff
	.zero		1


	//   ....[118]....
        /*0854*/ 	.word	0x00008450
        /*0858*/ 	.word	0x00000000
        /*085c*/ 	.word	0x00000000
        /*0860*/ 	.short	0x010a
        /*0862*/ 	.byte	0xff
	.zero		1


	//   ....[119]....
        /*0864*/ 	.word	0x000084b0
        /*0868*/ 	.word	0x00000000
        /*086c*/ 	.word	0x00000000
        /*0870*/ 	.short	0x010a
        /*0872*/ 	.byte	0xff
	.zero		1


	//   ....[120]....
        /*0874*/ 	.word	0x00008500
        /*0878*/ 	.word	0x0000000c
        /*087c*/ 	.word	0x000000b0
        /*0880*/ 	.short	0x010a
        /*0882*/ 	.byte	0xff
	.zero		1


	//   ....[121]....
        /*0884*/ 	.word	0x00008560
        /*0888*/ 	.word	0x00000000
        /*088c*/ 	.word	0x000000a8
        /*0890*/ 	.short	0x010a
        /*0892*/ 	.byte	0xff
	.zero		1


	//   ....[122]....
        /*0894*/ 	.word	0x000085c0
        /*0898*/ 	.word	0x00000000
        /*089c*/ 	.word	0x00000090
        /*08a0*/ 	.short	0x010a
        /*08a2*/ 	.byte	0xff
	.zero		1


	//   ....[123]....
        /*08a4*/ 	.word	0x00008620
        /*08a8*/ 	.word	0x00000000
        /*08ac*/ 	.word	0x00000098
        /*08b0*/ 	.short	0x010a
        /*08b2*/ 	.byte	0xff
	.zero		1


	//   ....[124]....
        /*08b4*/ 	.word	0x00008680
        /*08b8*/ 	.word	0x00000000
        /*08bc*/ 	.word	0x00000090
        /*08c0*/ 	.short	0x010a
        /*08c2*/ 	.byte	0xff
	.zero		1


	//   ....[125]....
        /*08c4*/ 	.word	0x000086d0
        /*08c8*/ 	.word	0x00000003
        /*08cc*/ 	.word	0x000000b0
        /*08d0*/ 	.short	0x010a
        /*08d2*/ 	.byte	0xff
	.zero		1


	//   ....[126]....
        /*08d4*/ 	.word	0x00008720
        /*08d8*/ 	.word	0x00000002
        /*08dc*/ 	.word	0x00000080
        /*08e0*/ 	.short	0x010a
        /*08e2*/ 	.byte	0xff
	.zero		1


	//   ....[127]....
        /*08e4*/ 	.word	0x00008770
        /*08e8*/ 	.word	0x00000063
        /*08ec*/ 	.word	0x000000d0
        /*08f0*/ 	.short	0x010a
        /*08f2*/ 	.byte	0xff
	.zero		1


	//   ....[128]....
        /*08f4*/ 	.word	0x000087c0
        /*08f8*/ 	.word	0x00000070
        /*08fc*/ 	.word	0x00000080
        /*0900*/ 	.short	0x010a
        /*0902*/ 	.byte	0xff
	.zero		1


	//----- nvinfo : EIATTR_NUM_MBARRIERS
	.align		4
.L_47:
        /*0904*/ 	.byte	0x03, 0x38
        /*0906*/ 	.short	0x0026


	//----- nvinfo : EIATTR_EXIT_INSTR_OFFSETS
	.align		4
        /*0908*/ 	.byte	0x04, 0x1c
        /*090a*/ 	.short	(.L_49 - .L_48)


	//   ....[0]....
.L_48:
        /*090c*/ 	.word	0x00002dd0


	//   ....[1]....
        /*0910*/ 	.word	0x000032e0


	//   ....[2]....
        /*0914*/ 	.word	0x00003340


	//   ....[3]....
        /*0918*/ 	.word	0x000042c0


	//   ....[4]....
        /*091c*/ 	.word	0x000050d0


	//   ....[5]....
        /*0920*/ 	.word	0x00005110


	//   ....[6]....
        /*0924*/ 	.word	0x00007d00


	//----- nvinfo : EIATTR_MAX_THREADS
	.align		4
.L_49:
        /*0928*/ 	.byte	0x04, 0x05
        /*092a*/ 	.short	(.L_51 - .L_50)
.L_50:
        /*092c*/ 	.word	0x00000100
        /*0930*/ 	.word	0x00000001
        /*0934*/ 	.word	0x00000001


	//----- nvinfo : EIATTR_CRS_STACK_SIZE
	.align		4
.L_51:
        /*0938*/ 	.byte	0x04, 0x1e
        /*093a*/ 	.short	(.L_53 - .L_52)
.L_52:
        /*093c*/ 	.word	0x00000000


	//----- nvinfo : EIATTR_CBANK_PARAM_SIZE
	.align		4
.L_53:
        /*0940*/ 	.byte	0x03, 0x19
        /*0942*/ 	.short	0x0800


	//----- nvinfo : EIATTR_PARAM_CBANK
	.align		4
        /*0944*/ 	.byte	0x04, 0x0a
        /*0946*/ 	.short	(.L_55 - .L_54)
	.align		4
.L_54:
        /*0948*/ 	.word	index@(.nv.constant0._ZN7cutlass13device_kernelINS_4gemm6kernel13GemmUniversalIN4cute5tupleIJiiiiEEENS1_10collective13CollectiveMmaINS1_35MainloopSm100TmaUmmaWarpSpecializedILi8ELi2ELi4ENS5_IJNS4_1CILi2EEENSA_ILi4EEENSA_ILi1EEEEEEEENS5_IJNSA_ILi64EEENSA_ILi128EEESH_EEENS_12float_e4m3_tENS5_IJlSD_lEEESJ_SK_NS4_8TiledMMAINS4_8MMA_AtomIJNS4_10MMA_TraitsINS4_19SM100_MMA_F8F6F4_SSEJSJ_SJ_fSG_SH_NS4_17integral_constantINS4_4UMMA5MajorELSR_0EEESS_NSP_INSQ_7ScaleInELST_0EEESU_EEEEEENS4_6LayoutINS5_IJSD_SD_SD_EEENS5_IJNSA_ILi0EEESZ_SZ_EEEEENS5_IJNS4_10UnderscoreES12_S12_EEEEENS4_23SM90_TMA_LOAD_MULTICASTENS4_14ComposedLayoutINS4_7SwizzleILi3ELi4ELi3EEENS4_18smem_ptr_flag_bitsILi8EEENSX_INS5_IJNSA_ILi8EEESH_EEENS5_IJSH_SD_EEEEEEEvNS4_8identityES15_S1F_vS1G_EENS_8epilogue10collective18CollectiveEpilogueINS1I_23Sm100TmaWarpSpecializedILi2ELi2ELi32ELb0ELb0EEEJSI_NS5_IJNSX_ISG_SD_EES1N_EEESJ_SK_SJ_SK_NS1I_6fusion15FusionCallbacksIS1M_NS1P_17LinearCombinationISJ_fSJ_fLNS_15FloatRoundStyleE2EEESI_S1O_JEEENS4_5SM1004TMEM4LOAD26SM100_TMEM_LOAD_16dp32b32xENS4_13SM90_TMA_LOADENS16_INS17_ILi2ELi4ELi3EEES1A_NSX_INS5_IJS1B_SG_EEENS5_IJSG_SD_EEEEEEENS4_39AutoVectorizingCopyWithAssumedAlignmentILi128EEENS4_14SM90_TMA_STOREES24_S26_S26_EEEvvEEEEvNT_6ParamsE)
        /*094c*/ 	.short	0x0380
        /*094e*/ 	.short	0x0800


	//----- nvinfo : EIATTR_SW_WAR
	.align		4
.L_55:
        /*0950*/ 	.byte	0x04, 0x36
        /*0952*/ 	.short	(.L_57 - .L_56)
.L_56:
        /*0954*/ 	.word	0x00000008
.L_57:


//--------------------- .nv.callgraph             --------------------------
	.section	.nv.callgraph,"",@"SHT_CUDA_CALLGRAPH"
	.align	4
	.sectionentsize	8
	.align		4
        /*0000*/ 	.word	0x00000000
	.align		4
        /*0004*/ 	.word	0xffffffff
	.align		4
        /*0008*/ 	.word	index@(_ZN7cutlass13device_kernelINS_4gemm6kernel13GemmUniversalIN4cute5tupleIJiiiiEEENS1_10collective13CollectiveMmaINS1_35MainloopSm100TmaUmmaWarpSpecializedILi8ELi2ELi4ENS5_IJNS4_1CILi2EEENSA_ILi4EEENSA_ILi1EEEEEEEENS5_IJNSA_ILi64EEENSA_ILi128EEESH_EEENS_12float_e4m3_tENS5_IJlSD_lEEESJ_SK_NS4_8TiledMMAINS4_8MMA_AtomIJNS4_10MMA_TraitsINS4_19SM100_MMA_F8F6F4_SSEJSJ_SJ_fSG_SH_NS4_17integral_constantINS4_4UMMA5MajorELSR_0EEESS_NSP_INSQ_7ScaleInELST_0EEESU_EEEEEENS4_6LayoutINS5_IJSD_SD_SD_EEENS5_IJNSA_ILi0EEESZ_SZ_EEEEENS5_IJNS4_10UnderscoreES12_S12_EEEEENS4_23SM90_TMA_LOAD_MULTICASTENS4_14ComposedLayoutINS4_7SwizzleILi3ELi4ELi3EEENS4_18smem_ptr_flag_bitsILi8EEENSX_INS5_IJNSA_ILi8EEESH_EEENS5_IJSH_SD_EEEEEEEvNS4_8identityES15_S1F_vS1G_EENS_8epilogue10collective18CollectiveEpilogueINS1I_23Sm100TmaWarpSpecializedILi2ELi2ELi32ELb0ELb0EEEJSI_NS5_IJNSX_ISG_SD_EES1N_EEESJ_SK_SJ_SK_NS1I_6fusion15FusionCallbacksIS1M_NS1P_17LinearCombinationISJ_fSJ_fLNS_15FloatRoundStyleE2EEESI_S1O_JEEENS4_5SM1004TMEM4LOAD26SM100_TMEM_LOAD_16dp32b32xENS4_13SM90_TMA_LOADENS16_INS17_ILi2ELi4ELi3EEES1A_NSX_INS5_IJS1B_SG_EEENS5_IJSG_SD_EEEEEEENS4_39AutoVectorizingCopyWithAssumedAlignmentILi128EEENS4_14SM90_TMA_STOREES24_S26_S26_EEEvvEEEEvNT_6ParamsE)
	.align		4
        /*000c*/ 	.word	index@(__assertfail)
	.align		4
        /*0010*/ 	.word	0x00000000
	.align		4
        /*0014*/ 	.word	0xfffffffe
	.align		4
        /*0018*/ 	.word	0x00000000
	.align		4
        /*001c*/ 	.word	0xfffffffd
	.align		4
        /*0020*/ 	.word	0x00000000
	.align		4
        /*0024*/ 	.word	0xfffffffc


//--------------------- .nv.constant4             --------------------------
	.section	.nv.constant4,"a",@progbits
	.align	8
	.align		8
.nv.constant4:
        /*0000*/ 	.dword	__assertfail
	.align		8
        /*0008*/ 	.dword	__unnamed_1
	.align		8
        /*0010*/ 	.dword	__unnamed_2
	.align		8
        /*0018*/ 	.dword	_ZN40_INTERNAL_176cef1f_4_k_cu_1680ea78_301974cuda3std3__45__cpo5beginE
	.align		8
        /*0020*/ 	.dword	_ZN40_INTERNAL_176cef1f_4_k_cu_1680ea78_301974cuda3std3__45__cpo3endE
	.align		8
        /*0028*/ 	.dword	_ZN40_INTERNAL_176cef1f_4_k_cu_1680ea78_301974cuda3std3__45__cpo6cbeginE
	.align		8
        /*0030*/ 	.dword	_ZN40_INTERNAL_176cef1f_4_k_cu_1680ea78_301974cuda3std3__45__cpo4cendE
	.align		8
        /*0038*/ 	.dword	_ZN40_INTERNAL_176cef1f_4_k_cu_1680ea78_301974cuda3std3__442_GLOBAL__N__176cef1f_4_k_cu_1680ea78_301976ignoreE
	.align		8
        /*0040*/ 	.dword	_ZN40_INTERNAL_176cef1f_4_k_cu_1680ea78_301974cuda3std3__419piecewise_constructE
	.align		8
        /*0048*/ 	.dword	_ZN40_INTERNAL_176cef1f_4_k_cu_1680ea78_301974cuda3std3__48in_placeE
	.align		8
        /*0050*/ 	.dword	_ZN40_INTERNAL_176cef1f_4_k_cu_1680ea78_301974cuda3std6ranges3__45__cpo4swapE
	.align		8
        /*0058*/ 	.dword	_ZN40_INTERNAL_176cef1f_4_k_cu_1680ea78_301974cuda3std6ranges3__45__cpo9iter_moveE
	.align		8
        /*0060*/ 	.dword	_ZN40_INTERNAL_176cef1f_4_k_cu_1680ea78_301974cute7productE
	.align		8
        /*0068*/ 	.dword	_ZN40_INTERNAL_176cef1f_4_k_cu_1680ea78_301974cute1_E
	.align		8
        /*0070*/ 	.dword	$str$25
	.align		8
        /*0078*/ 	.dword	$str$26
	.align		8
        /*0080*/ 	.dword	$str$27
	.align		8
        /*0088*/ 	.dword	$str$28


//--------------------- .text._ZN7cutlass13device_kernelINS_4gemm6kernel13GemmUniversalIN4cute5tupleIJiiiiEEENS1_10collective13CollectiveMmaINS1_35MainloopSm100TmaUmmaWarpSpecializedILi8ELi2ELi4ENS5_IJNS4_1CILi2EEENSA_ILi4EEENSA_ILi1EEEEEEEENS5_IJNSA_ILi64EEENSA_ILi128EEESH_EEENS_12float_e4m3_tENS5_IJlSD_lEEESJ_SK_NS4_8TiledMMAINS4_8MMA_AtomIJNS4_10MMA_TraitsINS4_19SM100_MMA_F8F6F4_SSEJSJ_SJ_fSG_SH_NS4_17integral_constantINS4_4UMMA5MajorELSR_0EEESS_NSP_INSQ_7ScaleInELST_0EEESU_EEEEEENS4_6LayoutINS5_IJSD_SD_SD_EEENS5_IJNSA_ILi0EEESZ_SZ_EEEEENS5_IJNS4_10UnderscoreES12_S12_EEEEENS4_23SM90_TMA_LOAD_MULTICASTENS4_14ComposedLayoutINS4_7SwizzleILi3ELi4ELi3EEENS4_18smem_ptr_flag_bitsILi8EEENSX_INS5_IJNSA_ILi8EEESH_EEENS5_IJSH_SD_EEEEEEEvNS4_8identityES15_S1F_vS1G_EENS_8epilogue10collective18CollectiveEpilogueINS1I_23Sm100TmaWarpSpecializedILi2ELi2ELi32ELb0ELb0EEEJSI_NS5_IJNSX_ISG_SD_EES1N_EEESJ_SK_SJ_SK_NS1I_6fusion15FusionCallbacksIS1M_NS1P_17LinearCombinationISJ_fSJ_fLNS_15FloatRoundStyleE2EEESI_S1O_JEEENS4_5SM1004TMEM4LOAD26SM100_TMEM_LOAD_16dp32b32xENS4_13SM90_TMA_LOADENS16_INS17_ILi2ELi4ELi3EEES1A_NSX_INS5_IJS1B_SG_EEENS5_IJSG_SD_EEEEEEENS4_39AutoVectorizingCopyWithAssumedAlignmentILi128EEENS4_14SM90_TMA_STOREES24_S26_S26_EEEvvEEEEvNT_6ParamsE --------------------------
	.section	.text._ZN7cutlass13device_kernelINS_4gemm6kernel13GemmUniversalIN4cute5tupleIJiiiiEEENS1_10collective13CollectiveMmaINS1_35MainloopSm100TmaUmmaWarpSpecializedILi8ELi2ELi4ENS5_IJNS4_1CILi2EEENSA_ILi4EEENSA_ILi1EEEEEEEENS5_IJNSA_ILi64EEENSA_ILi128EEESH_EEENS_12float_e4m3_tENS5_IJlSD_lEEESJ_SK_NS4_8TiledMMAINS4_8MMA_AtomIJNS4_10MMA_TraitsINS4_19SM100_MMA_F8F6F4_SSEJSJ_SJ_fSG_SH_NS4_17integral_constantINS4_4UMMA5MajorELSR_0EEESS_NSP_INSQ_7ScaleInELST_0EEESU_EEEEEENS4_6LayoutINS5_IJSD_SD_SD_EEENS5_IJNSA_ILi0EEESZ_SZ_EEEEENS5_IJNS4_10UnderscoreES12_S12_EEEEENS4_23SM90_TMA_LOAD_MULTICASTENS4_14ComposedLayoutINS4_7SwizzleILi3ELi4ELi3EEENS4_18smem_ptr_flag_bitsILi8EEENSX_INS5_IJNSA_ILi8EEESH_EEENS5_IJSH_SD_EEEEEEEvNS4_8identityES15_S1F_vS1G_EENS_8epilogue10collective18CollectiveEpilogueINS1I_23Sm100TmaWarpSpecializedILi2ELi2ELi32ELb0ELb0EEEJSI_NS5_IJNSX_ISG_SD_EES1N_EEESJ_SK_SJ_SK_NS1I_6fusion15FusionCallbacksIS1M_NS1P_17LinearCombinationISJ_fSJ_fLNS_15FloatRoundStyleE2EEESI_S1O_JEEENS4_5SM1004TMEM4LOAD26SM100_TMEM_LOAD_16dp32b32xENS4_13SM90_TMA_LOADENS16_INS17_ILi2ELi4ELi3EEES1A_NSX_INS5_IJS1B_SG_EEENS5_IJSG_SD_EEEEEEENS4_39AutoVectorizingCopyWithAssumedAlignmentILi128EEENS4_14SM90_TMA_STOREES24_S26_S26_EEEvvEEEEvNT_6ParamsE,"ax",@progbits
	.align	128
.text._ZN7cutlass13device_kernelINS_4gemm6kernel13GemmUniversalIN4cute5tupleIJiiiiEEENS1_10collective13CollectiveMmaINS1_35MainloopSm100TmaUmmaWarpSpecializedILi8ELi2ELi4ENS5_IJNS4_1CILi2EEENSA_ILi4EEENSA_ILi1EEEEEEEENS5_IJNSA_ILi64EEENSA_ILi128EEESH_EEENS_12float_e4m3_tENS5_IJlSD_lEEESJ_SK_NS4_8TiledMMAINS4_8MMA_AtomIJNS4_10MMA_TraitsINS4_19SM100_MMA_F8F6F4_SSEJSJ_SJ_fSG_SH_NS4_17integral_constantINS4_4UMMA5MajorELSR_0EEESS_NSP_INSQ_7ScaleInELST_0EEESU_EEEEEENS4_6LayoutINS5_IJSD_SD_SD_EEENS5_IJNSA_ILi0EEESZ_SZ_EEEEENS5_IJNS4_10UnderscoreES12_S12_EEEEENS4_23SM90_TMA_LOAD_MULTICASTENS4_14ComposedLayoutINS4_7SwizzleILi3ELi4ELi3EEENS4_18smem_ptr_flag_bitsILi8EEENSX_INS5_IJNSA_ILi8EEESH_EEENS5_IJSH_SD_EEEEEEEvNS4_8identityES15_S1F_vS1G_EENS_8epilogue10collective18CollectiveEpilogueINS1I_23Sm100TmaWarpSpecializedILi2ELi2ELi32ELb0ELb0EEEJSI_NS5_IJNSX_ISG_SD_EES1N_EEESJ_SK_SJ_SK_NS1I_6fusion15FusionCallbacksIS1M_NS1P_17LinearCombinationISJ_fSJ_fLNS_15FloatRoundStyleE2EEESI_S1O_JEEENS4_5SM1004TMEM4LOAD26SM100_TMEM_LOAD_16dp32b32xENS4_13SM90_TMA_LOADENS16_INS17_ILi2ELi4ELi3EEES1A_NSX_INS5_IJS1B_SG_EEENS5_IJSG_SD_EEEEEEENS4_39AutoVectorizingCopyWithAssumedAlignmentILi128EEENS4_14SM90_TMA_STOREES24_S26_S26_EEEvvEEEEvNT_6ParamsE:
        .type           _ZN7cutlass13device_kernelINS_4gemm6kernel13GemmUniversalIN4cute5tupleIJiiiiEEENS1_10collective13CollectiveMmaINS1_35MainloopSm100TmaUmmaWarpSpecializedILi8ELi2ELi4ENS5_IJNS4_1CILi2EEENSA_ILi4EEENSA_ILi1EEEEEEEENS5_IJNSA_ILi64EEENSA_ILi128EEESH_EEENS_12float_e4m3_tENS5_IJlSD_lEEESJ_SK_NS4_8TiledMMAINS4_8MMA_AtomIJNS4_10MMA_TraitsINS4_19SM100_MMA_F8F6F4_SSEJSJ_SJ_fSG_SH_NS4_17integral_constantINS4_4UMMA5MajorELSR_0EEESS_NSP_INSQ_7ScaleInELST_0EEESU_EEEEEENS4_6LayoutINS5_IJSD_SD_SD_EEENS5_IJNSA_ILi0EEESZ_SZ_EEEEENS5_IJNS4_10UnderscoreES12_S12_EEEEENS4_23SM90_TMA_LOAD_MULTICASTENS4_14ComposedLayoutINS4_7SwizzleILi3ELi4ELi3EEENS4_18smem_ptr_flag_bitsILi8EEENSX_INS5_IJNSA_ILi8EEESH_EEENS5_IJSH_SD_EEEEEEEvNS4_8identityES15_S1F_vS1G_EENS_8epilogue10collective18CollectiveEpilogueINS1I_23Sm100TmaWarpSpecializedILi2ELi2ELi32ELb0ELb0EEEJSI_NS5_IJNSX_ISG_SD_EES1N_EEESJ_SK_SJ_SK_NS1I_6fusion15FusionCallbacksIS1M_NS1P_17LinearCombinationISJ_fSJ_fLNS_15FloatRoundStyleE2EEESI_S1O_JEEENS4_5SM1004TMEM4LOAD26SM100_TMEM_LOAD_16dp32b32xENS4_13SM90_TMA_LOADENS16_INS17_ILi2ELi4ELi3EEES1A_NSX_INS5_IJS1B_SG_EEENS5_IJSG_SD_EEEEEEENS4_39AutoVectorizingCopyWithAssumedAlignmentILi128EEENS4_14SM90_TMA_STOREES24_S26_S26_EEEvvEEEEvNT_6ParamsE,@function
        .size           _ZN7cutlass13device_kernelINS_4gemm6kernel13GemmUniversalIN4cute5tupleIJiiiiEEENS1_10collective13CollectiveMmaINS1_35MainloopSm100TmaUmmaWarpSpecializedILi8ELi2ELi4ENS5_IJNS4_1CILi2EEENSA_ILi4EEENSA_ILi1EEEEEEEENS5_IJNSA_ILi64EEENSA_ILi128EEESH_EEENS_12float_e4m3_tENS5_IJlSD_lEEESJ_SK_NS4_8TiledMMAINS4_8MMA_AtomIJNS4_10MMA_TraitsINS4_19SM100_MMA_F8F6F4_SSEJSJ_SJ_fSG_SH_NS4_17integral_constantINS4_4UMMA5MajorELSR_0EEESS_NSP_INSQ_7ScaleInELST_0EEESU_EEEEEENS4_6LayoutINS5_IJSD_SD_SD_EEENS5_IJNSA_ILi0EEESZ_SZ_EEEEENS5_IJNS4_10UnderscoreES12_S12_EEEEENS4_23SM90_TMA_LOAD_MULTICASTENS4_14ComposedLayoutINS4_7SwizzleILi3ELi4ELi3EEENS4_18smem_ptr_flag_bitsILi8EEENSX_INS5_IJNSA_ILi8EEESH_EEENS5_IJSH_SD_EEEEEEEvNS4_8identityES15_S1F_vS1G_EENS_8epilogue10collective18CollectiveEpilogueINS1I_23Sm100TmaWarpSpecializedILi2ELi2ELi32ELb0ELb0EEEJSI_NS5_IJNSX_ISG_SD_EES1N_EEESJ_SK_SJ_SK_NS1I_6fusion15FusionCallbacksIS1M_NS1P_17LinearCombinationISJ_fSJ_fLNS_15FloatRoundStyleE2EEESI_S1O_JEEENS4_5SM1004TMEM4LOAD26SM100_TMEM_LOAD_16dp32b32xENS4_13SM90_TMA_LOADENS16_INS17_ILi2ELi4ELi3EEES1A_NSX_INS5_IJS1B_SG_EEENS5_IJSG_SD_EEEEEEENS4_39AutoVectorizingCopyWithAssumedAlignmentILi128EEENS4_14SM90_TMA_STOREES24_S26_S26_EEEvvEEEEvNT_6ParamsE,(.L_x_162 - _ZN7cutlass13device_kernelINS_4gemm6kernel13GemmUniversalIN4cute5tupleIJiiiiEEENS1_10collective13CollectiveMmaINS1_35MainloopSm100TmaUmmaWarpSpecializedILi8ELi2ELi4ENS5_IJNS4_1CILi2EEENSA_ILi4EEENSA_ILi1EEEEEEEENS5_IJNSA_ILi64EEENSA_ILi128EEESH_EEENS_12float_e4m3_tENS5_IJlSD_lEEESJ_SK_NS4_8TiledMMAINS4_8MMA_AtomIJNS4_10MMA_TraitsINS4_19SM100_MMA_F8F6F4_SSEJSJ_SJ_fSG_SH_NS4_17integral_constantINS4_4UMMA5MajorELSR_0EEESS_NSP_INSQ_7ScaleInELST_0EEESU_EEEEEENS4_6LayoutINS5_IJSD_SD_SD_EEENS5_IJNSA_ILi0EEESZ_SZ_EEEEENS5_IJNS4_10UnderscoreES12_S12_EEEEENS4_23SM90_TMA_LOAD_MULTICASTENS4_14ComposedLayoutINS4_7SwizzleILi3ELi4ELi3EEENS4_18smem_ptr_flag_bitsILi8EEENSX_INS5_IJNSA_ILi8EEESH_EEENS5_IJSH_SD_EEEEEEEvNS4_8identityES15_S1F_vS1G_EENS_8epilogue10collective18CollectiveEpilogueINS1I_23Sm100TmaWarpSpecializedILi2ELi2ELi32ELb0ELb0EEEJSI_NS5_IJNSX_ISG_SD_EES1N_EEESJ_SK_SJ_SK_NS1I_6fusion15FusionCallbacksIS1M_NS1P_17LinearCombinationISJ_fSJ_fLNS_15FloatRoundStyleE2EEESI_S1O_JEEENS4_5SM1004TMEM4LOAD26SM100_TMEM_LOAD_16dp32b32xENS4_13SM90_TMA_LOADENS16_INS17_ILi2ELi4ELi3EEES1A_NSX_INS5_IJS1B_SG_EEENS5_IJSG_SD_EEEEEEENS4_39AutoVectorizingCopyWithAssumedAlignmentILi128EEENS4_14SM90_TMA_STOREES24_S26_S26_EEEvvEEEEvNT_6ParamsE)
        .other          _ZN7cutlass13device_kernelINS_4gemm6kernel13GemmUniversalIN4cute5tupleIJiiiiEEENS1_10collective13CollectiveMmaINS1_35MainloopSm100TmaUmmaWarpSpecializedILi8ELi2ELi4ENS5_IJNS4_1CILi2EEENSA_ILi4EEENSA_ILi1EEEEEEEENS5_IJNSA_ILi64EEENSA_ILi128EEESH_EEENS_12float_e4m3_tENS5_IJlSD_lEEESJ_SK_NS4_8TiledMMAINS4_8MMA_AtomIJNS4_10MMA_TraitsINS4_19SM100_MMA_F8F6F4_SSEJSJ_SJ_fSG_SH_NS4_17integral_constantINS4_4UMMA5MajorELSR_0EEESS_NSP_INSQ_7ScaleInELST_0EEESU_EEEEEENS4_6LayoutINS5_IJSD_SD_SD_EEENS5_IJNSA_ILi0EEESZ_SZ_EEEEENS5_IJNS4_10UnderscoreES12_S12_EEEEENS4_23SM90_TMA_LOAD_MULTICASTENS4_14ComposedLayoutINS4_7SwizzleILi3ELi4ELi3EEENS4_18smem_ptr_flag_bitsILi8EEENSX_INS5_IJNSA_ILi8EEESH_EEENS5_IJSH_SD_EEEEEEEvNS4_8identityES15_S1F_vS1G_EENS_8epilogue10collective18CollectiveEpilogueINS1I_23Sm100TmaWarpSpecializedILi2ELi2ELi32ELb0ELb0EEEJSI_NS5_IJNSX_ISG_SD_EES1N_EEESJ_SK_SJ_SK_NS1I_6fusion15FusionCallbacksIS1M_NS1P_17LinearCombinationISJ_fSJ_fLNS_15FloatRoundStyleE2EEESI_S1O_JEEENS4_5SM1004TMEM4LOAD26SM100_TMEM_LOAD_16dp32b32xENS4_13SM90_TMA_LOADENS16_INS17_ILi2ELi4ELi3EEES1A_NSX_INS5_IJS1B_SG_EEENS5_IJSG_SD_EEEEEEENS4_39AutoVectorizingCopyWithAssumedAlignmentILi128EEENS4_14SM90_TMA_STOREES24_S26_S26_EEEvvEEEEvNT_6ParamsE,@"STO_CUDA_ENTRY STV_DEFAULT"
_ZN7cutlass13device_kernelINS_4gemm6kernel13GemmUniversalIN4cute5tupleIJiiiiEEENS1_10collective13CollectiveMmaINS1_35MainloopSm100TmaUmmaWarpSpecializedILi8ELi2ELi4ENS5_IJNS4_1CILi2EEENSA_ILi4EEENSA_ILi1EEEEEEEENS5_IJNSA_ILi64EEENSA_ILi128EEESH_EEENS_12float_e4m3_tENS5_IJlSD_lEEESJ_SK_NS4_8TiledMMAINS4_8MMA_AtomIJNS4_10MMA_TraitsINS4_19SM100_MMA_F8F6F4_SSEJSJ_SJ_fSG_SH_NS4_17integral_constantINS4_4UMMA5MajorELSR_0EEESS_NSP_INSQ_7ScaleInELST_0EEESU_EEEEEENS4_6LayoutINS5_IJSD_SD_SD_EEENS5_IJNSA_ILi0EEESZ_SZ_EEEEENS5_IJNS4_10UnderscoreES12_S12_EEEEENS4_23SM90_TMA_LOAD_MULTICASTENS4_14ComposedLayoutINS4_7SwizzleILi3ELi4ELi3EEENS4_18smem_ptr_flag_bitsILi8EEENSX_INS5_IJNSA_ILi8EEESH_EEENS5_IJSH_SD_EEEEEEEvNS4_8identityES15_S1F_vS1G_EENS_8epilogue10collective18CollectiveEpilogueINS1I_23Sm100TmaWarpSpecializedILi2ELi2ELi32ELb0ELb0EEEJSI_NS5_IJNSX_ISG_SD_EES1N_EEESJ_SK_SJ_SK_NS1I_6fusion15FusionCallbacksIS1M_NS1P_17LinearCombinationISJ_fSJ_fLNS_15FloatRoundStyleE2EEESI_S1O_JEEENS4_5SM1004TMEM4LOAD26SM100_TMEM_LOAD_16dp32b32xENS4_13SM90_TMA_LOADENS16_INS17_ILi2ELi4ELi3EEES1A_NSX_INS5_IJS1B_SG_EEENS5_IJSG_SD_EEEEEEENS4_39AutoVectorizingCopyWithAssumedAlignmentILi128EEENS4_14SM90_TMA_STOREES24_S26_S26_EEEvvEEEEvNT_6ParamsE:
[----:B------:R-:W1:Y:S01]  /*0000*/  LDC R1, c[0x0][0x37c] ;  /* 0x0000df00ff017b82 */ /* 0x000e620000000800 */
[----:B------:R-:W2:Y:S01]  /*0010*/  S2R R96, SR_TID.X ;  /* 0x0000000000607919 */ /* 0x000ea20000002100 */
[----:B------:R-:W3:Y:S01]  /*0020*/  LDCU.64 UR8, c[0x0][0x890] ;  /* 0x00011200ff0877ac */ /* 0x000ee20008000a00 */
[----:B------:R-:W-:Y:S02]  /*0030*/  PRMT R88, RZ, 0x7610, R88 ;  /* 0x00007610ff587816 */ /* 0x000fe40000000058 */
[----:B------:R-:W-:Y:S02]  /*0040*/  ELECT P3, URZ, PT ;  /* 0x0000000000ff782f */ /* 0x000fe40003860000 */
[----:B---3--:R-:W-:-:S04]  /*0050*/  ISETP.NE.U32.AND P0, PT, RZ, UR8, PT ;  /* 0x00000008ff007c0c */ /* 0x008fc8000bf05070 */
[----:B------:R-:W-:Y:S02]  /*0060*/  ISETP.NE.AND.EX P1, PT, RZ, UR9, PT, P0 ;  /* 0x00000009ff007c0c */ /* 0x000fe4000bf25300 */
[----:B--2---:R-:W-:-:S05]  /*0070*/  SHF.R.U32.HI R89, RZ, 0x5, R96 ;  /* 0x00000005ff597819 */ /* 0x004fca0000011660 */
[----:B------:R-:W2:Y:S02]  /*0080*/  SHFL.IDX PT, R0, R89, RZ, 0x1f ;  /* 0x00001fff59007589 */ /* 0x000ea400000e0000 */
[----:B--2---:R-:W-:-:S04]  /*0090*/  R2UR UR17, R0 ;  /* 0x00000000001172ca */ /* 0x004fc800000e0000 */
[----:B-1----:R-:W-:Y:S05]  /*00a0*/  @P1 BRA `(.L_x_0) ;  /* 0x0000000000301947 */ /* 0x002fea0003800000 */
[----:B------:R-:W1:Y:S02]  /*00b0*/  LDCU.64 UR4, c[0x0][0x888] ;  /* 0x00011100ff0477ac */ /* 0x000e640008000a00 */
[----:B-1----:R-:W-:-:S04]  /*00c0*/  UISETP.NE.U32.AND UP0, UPT, UR4, URZ, UPT ;  /* 0x000000ff0400728c */ /* 0x002fc8000bf05070 */
[----:B------:R-:W-:-:S09]  /*00d0*/  UISETP.NE.AND.EX UP0, UPT, UR5, URZ, UPT, UP0 ;  /* 0x000000ff0500728c */ /* 0x000fd2000bf05300 */
[----:B------:R-:W-:Y:S05]  /*00e0*/  BRA.U !UP0, `(.L_x_1) ;  /* 0x0000000108147547 */ /* 0x000fea000b800000 */
[----:B------:R-:W1:Y:S01]  /*00f0*/  LDC.64 R2, c[0x0][0x888] ;  /* 0x00022200ff027b82 */ /* 0x000e620000000a00 */
[----:B------:R-:W1:Y:S02]  /*0100*/  LDCU.64 UR4, c[0x0][0x358] ;  /* 0x00006b00ff0477ac */ /* 0x000e640008000a00 */
[----:B-1----:R1:W5:Y:S01]  /*0110*/  LDG.E R41, desc[UR4][R2.64] ;  /* 0x0000000402297981 */ /* 0x002362000c1e1900 */
[----:B------:R-:W-:Y:S01]  /*0120*/  HFMA2 R88, -RZ, RZ, 0, 5.9604644775390625e-08 ;  /* 0x00000001ff587431 */ /* 0x000fe200000001ff */
[----:B------:R-:W-:Y:S05]  /*0130*/  BRA `(.L_x_0) ;  /* 0x00000000000c7947 */ /* 0x000fea0003800000 */
.L_x_1:
[----:B------:R-:W1:Y:S01]  /*0140*/  LDCU UR4, c[0x0][0x880] ;  /* 0x00011000ff0477ac */ /* 0x000e620008000800 */
[----:B------:R-:W-:Y:S01]  /*0150*/  HFMA2 R88, -RZ, RZ, 0, 5.9604644775390625e-08 ;  /* 0x00000001ff587431 */ /* 0x000fe200000001ff */
[----:B-1----:R-:W-:-:S07]  /*0160*/  MOV R41, UR4 ;  /* 0x0000000400297c02 */ /* 0x002fce0008000f00 */
.L_x_0:
[----:B------:R-:W2:Y:S02]  /*0170*/  LDCU.64 UR4, c[0x0][0x8b0] ;  /* 0x00011600ff0477ac */ /* 0x000ea40008000a00 */
[----:B--2---:R-:W-:-:S04]  /*0180*/  UISETP.NE.U32.AND UP0, UPT, UR4, URZ, UPT ;  /* 0x000000ff0400728c */ /* 0x004fc8000bf05070 */
[----:B------:R-:W-:-:S09]  /*0190*/  UISETP.NE.AND.EX UP0, UPT, UR5, URZ, UPT, UP0 ;  /* 0x000000ff0500728c */ /* 0x000fd2000bf05300 */
[----:B------:R-:W-:Y:S05]  /*01a0*/  BRA.U UP0, `(.L_x_2) ;  /* 0x0000000100287547 */ /* 0x000fea000b800000 */
[----:B------:R-:W2:Y:S02]  /*01b0*/  LDCU.64 UR4, c[0x0][0x8a8] ;  /* 0x00011500ff0477ac */ /* 0x000ea40008000a00 */
[----:B--2---:R-:W-:-:S04]  /*01c0*/  UISETP.NE.U32.AND UP0, UPT, UR4, URZ, UPT ;  /* 0x000000ff0400728c */ /* 0x004fc8000bf05070 */
[----:B------:R-:W-:-:S09]  /*01d0*/  UISETP.NE.AND.EX UP0, UPT, UR5, URZ, UPT, UP0 ;  /* 0x000000ff0500728c */ /* 0x000fd2000bf05300 */
[----:B------:R-:W-:Y:S05]  /*01e0*/  BRA.U !UP0, `(.L_x_3) ;  /* 0x0000000108107547 */ /* 0x000fea000b800000 */
[----:B------:R-:W2:Y:S01]  /*01f0*/  LDC.64 R38, c[0x0][0x8a8] ;  /* 0x00022a00ff267b82 */ /* 0x000ea20000000a00 */
[----:B------:R-:W2:Y:S02]  /*0200*/  LDCU.64 UR4, c[0x0][0x358] ;  /* 0x00006b00ff0477ac */ /* 0x000ea40008000a00 */
[----:B--2---:R2:W5:Y:S01]  /*0210*/  LDG.E R38, desc[UR4][R38.64] ;  /* 0x0000000426267981 */ /* 0x004562000c1e1900 */
[----:B------:R-:W-:Y:S05]  /*0220*/  BRA `(.L_x_2) ;  /* 0x0000000000087947 */ /* 0x000fea0003800000 */
.L_x_3:
[----:B------:R-:W2:Y:S02]  /*0230*/  LDCU UR4, c[0x0][0x8a0] ;  /* 0x00011400ff0477ac */ /* 0x000ea40008000800 */
[----:B--2---:R-:W-:Y:S02]  /*0240*/  MOV R38, UR4 ;  /* 0x0000000400267c02 */ /* 0x004fe40008000f00 */
.L_x_2:
[----:B------:R-:W-:Y:S01]  /*0250*/  IMAD.U32 R0, RZ, RZ, UR17 ;  /* 0x00000011ff007e24 */ /* 0x000fe2000f8e00ff */
[----:B------:R-:W-:Y:S04]  /*0260*/  BSSY.RECONVERGENT B0, `(.L_x_4) ;  /* 0x000000c000007945 */ /* 0x000fe80003800200 */
[C---:B------:R-:W-:Y:S02]  /*0270*/  ISETP.NE.OR P2, PT, R0.reuse, 0x1, !P3 ;  /* 0x000000010000780c */ /* 0x040fe40005f45670 */
[----:B------:R-:W-:-:S11]  /*0280*/  ISETP.NE.OR P1, PT, R0, 0x3, !P3 ;  /* 0x000000030000780c */ /* 0x000fd60005f25670 */
[----:B------:R-:W-:Y:S05]  /*0290*/  @P2 BRA `(.L_x_5) ;  /* 0x0000000000202947 */ /* 0x000fea0003800000 */
[----:B------:R-:W3:Y:S02]  /*02a0*/  LDCU.64 UR4, c[0x0][0x348] ;  /* 0x00006900ff0477ac */ /* 0x000ee40008000a00 */
[----:B---3--:R-:W-:Y:S02]  /*02b0*/  UIADD3 UR6, UP1, UPT, UR4, 0x80, URZ ;  /* 0x0000008004067890 */ /* 0x008fe4000ff3e0ff */
[----:B------:R-:W-:Y:S02]  /*02c0*/  UIADD3 UR4, UP0, UPT, UR4, 0x180, URZ ;  /* 0x0000018004047890 */ /* 0x000fe4000ff1e0ff */
[----:B------:R-:W-:Y:S02]  /*02d0*/  UIADD3.X UR7, UPT, UPT, URZ, UR5, URZ, UP1, !UPT ;  /* 0x00000005ff077290 */ /* 0x000fe40008ffe4ff */
[----:B------:R-:W-:-:S07]  /*02e0*/  UIADD3.X UR5, UPT, UPT, URZ, UR5, URZ, UP0, !UPT ;  /* 0x00000005ff057290 */ /* 0x000fce00087fe4ff */
[----:B------:R3:W-:Y:S02]  /*02f0*/  UTMACCTL.PF [UR6] ;  /* 0x00000000060079b9 */ /* 0x0007e40008040000 */
[----:B------:R3:W-:Y:S02]  /*0300*/  UTMACCTL.PF [UR4] ;  /* 0x00000000040079b9 */ /* 0x0007e40008040000 */
[----:B---3--:R-:W-:Y:S01]  /*0310*/  NOP ;  /* 0x0000000000007918 */ /* 0x008fe20000000000 */
.L_x_5:
[----:B------:R-:W-:Y:S05]  /*0320*/  BSYNC.RECONVERGENT B0 ;  /* 0x0000000000007941 */ /* 0x000fea0003800200 */
.L_x_4:
[----:B------:R-:W-:Y:S04]  /*0330*/  BSSY.RECONVERGENT B0, `(.L_x_6) ;  /* 0x000000a000007945 */ /* 0x000fe80003800200 */
        /* <DEDUP_REMOVED lines=9> */
.L_x_7:
[----:B------:R-:W-:Y:S05]  /*03d0*/  BSYNC.RECONVERGENT B0 ;  /* 0x0000000000007941 */ /* 0x000fea0003800200 */
.L_x_6:
[----:B------:R-:W3:Y:S01]  /*03e0*/  LDCU.64 UR4, c[0x0][0x888] ;  /* 0x00011100ff0477ac */ /* 0x000ee20008000a00 */
[----:B------:R-:W-:Y:S01]  /*03f0*/  ISETP.NE.AND.EX P0, PT, RZ, UR9, PT, P0 ;  /* 0x00000009ff007c0c */ /* 0x000fe2000bf05300 */
[----:B------:R-:W-:Y:S01]  /*0400*/  UPLOP3.LUT UP5, UPT, UPT, UPT, UPT, 0x80, 0x8 ;  /* 0x000000000008789c */ /* 0x000fe20003faf070 */
[----:B---3--:R-:W-:-:S04]  /*0410*/  ISETP.NE.U32.AND P1, PT, RZ, UR4, PT ;  /* 0x00000004ff007c0c */ /* 0x008fc8000bf25070 */
[----:B------:R-:W-:-:S13]  /*0420*/  ISETP.NE.AND.EX P1, PT, RZ, UR5, PT, P1 ;  /* 0x00000005ff007c0c */ /* 0x000fda000bf25310 */
[----:B------:R-:W-:Y:S05]  /*0430*/  @P1 BRA P0, `(.L_x_8) ;  /* 0x0000000000281947 */ /* 0x000fea0000000000 */
[----:B------:R-:W-:Y:S01]  /*0440*/  UISETP.NE.U32.AND UP0, UPT, UR8, URZ, UPT ;  /* 0x000000ff0800728c */ /* 0x000fe2000bf05070 */
[----:B-----5:R-:W-:Y:S01]  /*0450*/  FSETP.NEU.AND P0, PT, R41, RZ, PT ;  /* 0x000000ff2900720b */ /* 0x020fe20003f0d000 */
[----:B------:R-:W-:Y:S02]  /*0460*/  UISETP.NE.U32.AND UP2, UPT, UR4, URZ, UPT ;  /* 0x000000ff0400728c */ /* 0x000fe4000bf45070 */
[----:B------:R-:W-:Y:S02]  /*0470*/  UISETP.NE.AND.EX UP1, UPT, UR9, URZ, UPT, UP0 ;  /* 0x000000ff0900728c */ /* 0x000fe4000bf25300 */
[----:B------:R-:W-:-:S04]  /*0480*/  UISETP.NE.AND.EX UP0, UPT, UR5, URZ, UPT, UP2 ;  /* 0x000000ff0500728c */ /* 0x000fc8000bf05320 */
[----:B------:R-:W-:-:S04]  /*0490*/  USEL UR4, URZ, 0xffffffff, UP0 ;  /* 0xffffffffff047887 */ /* 0x000fc80008000000 */
[----:B------:R-:W-:Y:S01]  /*04a0*/  VOTEU.ANY UP0, P0 ;  /* 0x0000000000ff7886 */ /* 0x000fe20000000100 */
[----:B------:R-:W-:-:S04]  /*04b0*/  @!UP1 USEL UR4, URZ, 0xffffffff, UP0 ;  /* 0xffffffffff049887 */ /* 0x000fc80008000000 */
[----:B------:R-:W-:-:S04]  /*04c0*/  ULOP3.LUT UR4, UR4, 0x1, URZ, 0xc0, !UPT ;  /* 0x0000000104047892 */ /* 0x000fc8000f8ec0ff */
[----:B------:R-:W-:-:S11]  /*04d0*/  UISETP.NE.U32.AND UP5, UPT, UR4, 0x1, UPT ;  /* 0x000000010400788c */ /* 0x000fd6000bfa5070 */
.L_x_8:
[----:B-1----:R-:W1:Y:S01]  /*04e0*/  SHFL.IDX PT, R2, R89, RZ, 0x1f ;  /* 0x00001fff59027589 */ /* 0x002e6200000e0000 */
[----:B------:R-:W-:-:S04]  /*04f0*/  UISETP.NE.AND UP0, UPT, UR17, 0x2, UPT ;  /* 0x000000021100788c */ /* 0x000fc8000bf05270 */
[----:B------:R-:W-:Y:S01]  /*0500*/  USEL UR38, URZ, 0x1, UP0 ;  /* 0x00000001ff267887 */ /* 0x000fe20008000000 */
[----:B-1----:R-:W-:-:S13]  /*0510*/  ISETP.NE.AND P0, PT, R2, RZ, PT ;  /* 0x000000ff0200720c */ /* 0x002fda0003f05270 */
[----:B------:R-:W-:Y:S05]  /*0520*/  @P0 BRA `(.L_x_9) ;  /* 0x0000000000840947 */ /* 0x000fea0003800000 */
[----:B------:R-:W-:Y:S01]  /*0530*/  ELECT P0, URZ, PT ;  /* 0x0000000000ff782f */ /* 0x000fe20003800000 */
[----:B------:R-:W-:-:S12]  /*0540*/  BSSY.RECONVERGENT B0, `(.L_x_9) ;  /* 0x000001f000007945 */ /* 0x000fd80003800200 */
[----:B------:R-:W-:Y:S05]  /*0550*/  @!P0 BRA `(.L_x_10) ;  /* 0x0000000000748947 */ /* 0x000fea0003800000 */
[----:B------:R-:W1:Y:S01]  /*0560*/  S2UR UR4, SR_CgaCtaId ;  /* 0x00000000000479c3 */ /* 0x000e620000008800 */
[----:B------:R-:W-:Y:S01]  /*0570*/  UMOV UR5, 0x400 ;  /* 0x0000040000057882 */ /* 0x000fe20000000000 */
[----:B------:R-:W-:Y:S01]  /*0580*/  UMOV UR8, 0x1 ;  /* 0x0000000100087882 */ /* 0x000fe20000000000 */
[----:B------:R-:W-:Y:S01]  /*0590*/  UMOV UR6, 0x5 ;  /* 0x0000000500067882 */ /* 0x000fe20000000000 */
[----:B------:R-:W-:-:S04]  /*05a0*/  UIADD3 UR8, UPT, UPT, -UR8, 0x100000, URZ ;  /* 0x0010000008087890 */ /* 0x000fc8000fffe1ff */
[----:B------:R-:W-:Y:S02]  /*05b0*/  USHF.L.U32 UR9, UR8, 0xb, URZ ;  /* 0x0000000b08097899 */ /* 0x000fe400080006ff */
[----:B------:R-:W-:Y:S02]  /*05c0*/  USHF.L.U32 UR8, UR8, 0x1, URZ ;  /* 0x0000000108087899 */ /* 0x000fe400080006ff */
[----:B------:R-:W-:-:S04]  /*05d0*/  UIADD3 UR6, UPT, UPT, -UR6, 0x100000, URZ ;  /* 0x0010000006067890 */ /* 0x000fc8000fffe1ff */
[----:B------:R-:W-:Y:S02]  /*05e0*/  USHF.L.U32 UR7, UR6, 0xb, URZ ;  /* 0x0000000b06077899 */ /* 0x000fe400080006ff */
[----:B------:R-:W-:Y:S02]  /*05f0*/  USHF.L.U32 UR6, UR6, 0x1, URZ ;  /* 0x0000000106067899 */ /* 0x000fe400080006ff */
[----:B-1----:R-:W-:Y:S01]  /*0600*/  ULEA UR4, UR4, UR5, 0x18 ;  /* 0x0000000504047291 */ /* 0x002fe2000f8ec0ff */
[----:B------:R-:W1:Y:S11]  /*0610*/  FENCE.VIEW.ASYNC.S ;  /* 0x00000000000073c6 */ /* 0x000e760000000000 */
[----:B-1----:R1:W3:Y:S01]  /*0620*/  SYNCS.EXCH.64 URZ, [UR4], UR8 ;  /* 0x0000000804ff75b2 */ /* 0x0022e20008000100 */
[----:B------:R1:W4:Y:S01]  /*0630*/  SYNCS.EXCH.64 URZ, [UR4+0x40], UR6 ;  /* 0x0000400604ff75b2 */ /* 0x0003220008000100 */
[----:B------:R1:W1:Y:S01]  /*0640*/  SYNCS.EXCH.64 URZ, [UR4+0x8], UR8 ;  /* 0x0000080804ff75b2 */ /* 0x0002620008000100 */
        /* <DEDUP_REMOVED lines=13> */
[----:B------:R-:W-:Y:S01]  /*0720*/  NOP ;  /* 0x0000000000007918 */ /* 0x000fe20000000000 */
.L_x_10:
[----:B-1----:R-:W-:Y:S05]  /*0730*/  BSYNC.RECONVERGENT B0 ;  /* 0x0000000000007941 */ /* 0x002fea0003800200 */
.L_x_9:
[----:B------:R-:W1:Y:S01]  /*0740*/  SHFL.IDX PT, R2, R89, RZ, 0x1f ;  /* 0x00001fff59027589 */ /* 0x000e6200000e0000 */
[----:B------:R-:W-:Y:S01]  /*0750*/  NOP ;  /* 0x0000000000007918 */ /* 0x000fe20000000000 */
[----:B-1----:R-:W-:-:S13]  /*0760*/  ISETP.NE.AND P0, PT, R2, 0x1, PT ;  /* 0x000000010200780c */ /* 0x002fda0003f05270 */
[----:B------:R-:W-:Y:S05]  /*0770*/  @P0 BRA `(.L_x_11) ;  /* 0x0000000000480947 */ /* 0x000fea0003800000 */
        /* <DEDUP_REMOVED lines=9> */
[----:B------:R-:W-:Y:S01]  /*0810*/  USHF.L.U32 UR6, UR6, 0x1, URZ ;  /* 0x0000000106067899 */ /* 0x000fe200080006ff */
[----:B------:R-:W-:Y:S01]  /*0820*/  ELECT P0, URZ, PT ;  /* 0x0000000000ff782f */ /* 0x000fe20003800000 */
[----:B-1----:R-:W-:Y:S01]  /*0830*/  ULEA UR4, UR4, UR5, 0x18 ;  /* 0x0000000504047291 */ /* 0x002fe2000f8ec0ff */
[----:B------:R-:W1:Y:S11]  /*0840*/  FENCE.VIEW.ASYNC.S ;  /* 0x00000000000073c6 */ /* 0x000e760000000000 */
[----:B-1----:R1:W1:Y:S01]  /*0850*/  SYNCS.EXCH.64 URZ, [UR4+0x80], UR8 ;  /* 0x0000800804ff75b2 */ /* 0x0022620008000100 */
[----:B------:R1:W1:Y:S01]  /*0860*/  SYNCS.EXCH.64 URZ, [UR4+0x90], UR6 ;  /* 0x0000900604ff75b2 */ /* 0x0002620008000100 */
[----:B------:R1:W1:Y:S01]  /*0870*/  SYNCS.EXCH.64 URZ, [UR4+0x88], UR8 ;  /* 0x0000880804ff75b2 */ /* 0x0002620008000100 */
[----:B------:R1:W1:Y:S01]  /*0880*/  SYNCS.EXCH.64 URZ, [UR4+0x98], UR6 ;  /* 0x0000980604ff75b2 */ /* 0x0002620008000100 */
[----:B------:R-:W-:Y:S01]  /*0890*/  NOP ;  /* 0x0000000000007918 */ /* 0x000fe20000000000 */
.L_x_11:
[----:B------:R-:W2:Y:S01]  /*08a0*/  SHFL.IDX PT, R2, R89, RZ, 0x1f ;  /* 0x00001fff59027589 */ /* 0x000ea200000e0000 */
[----:B------:R-:W-:Y:S01]  /*08b0*/  NOP ;  /* 0x0000000000007918 */ /* 0x000fe20000000000 */
[----:B--2---:R-:W-:-:S13]  /*08c0*/  ISETP.NE.AND P0, PT, R2, 0x3, PT ;  /* 0x000000030200780c */ /* 0x004fda0003f05270 */
[----:B------:R-:W-:Y:S05]  /*08d0*/  @P0 BRA `(.L_x_12) ;  /* 0x0000000000300947 */ /* 0x000fea0003800000 */
[----:B-1----:R-:W1:Y:S01]  /*08e0*/  S2UR UR4, SR_CgaCtaId ;  /* 0x00000000000479c3 */ /* 0x002e620000008800 */
[----:B------:R-:W-:Y:S01]  /*08f0*/  UMOV UR6, 0x400 ;  /* 0x0000040000067882 */ /* 0x000fe20000000000 */
[----:B------:R-:W-:Y:S01]  /*0900*/  UMOV UR5, 0x20 ;  /* 0x0000002000057882 */ /* 0x000fe20000000000 */
[----:B------:R-:W-:Y:S01]  /*0910*/  ELECT P0, URZ, PT ;  /* 0x0000000000ff782f */ /* 0x000fe20003800000 */
[----:B-1----:R-:W-:Y:S02]  /*0920*/  ULEA UR6, UR4, UR6, 0x18 ;  /* 0x0000000604067291 */ /* 0x002fe4000f8ec0ff */
[----:B------:R-:W-:-:S04]  /*0930*/  UIADD3 UR4, UPT, UPT, -UR5, 0x100000, URZ ;  /* 0x0010000005047890 */ /* 0x000fc8000fffe1ff */
[----:B------:R-:W-:Y:S02]  /*0940*/  USHF.L.U32 UR5, UR4, 0xb, URZ ;  /* 0x0000000b04057899 */ /* 0x000fe400080006ff */
[----:B------:R-:W-:Y:S01]  /*0950*/  USHF.L.U32 UR4, UR4, 0x1, URZ ;  /* 0x0000000104047899 */ /* 0x000fe200080006ff */
[----:B------:R-:W1:Y:S11]  /*0960*/  FENCE.VIEW.ASYNC.S ;  /* 0x00000000000073c6 */ /* 0x000e760000000000 */
[----:B-1----:R2:W1:Y:S01]  /*0970*/  SYNCS.EXCH.64 URZ, [UR6+0xa0], UR4 ;  /* 0x0000a00406ff75b2 */ /* 0x0024620008000100 */
[----:B------:R2:W1:Y:S02]  /*0980*/  SYNCS.EXCH.64 URZ, [UR6+0xa8], UR4 ;  /* 0x0000a80406ff75b2 */ /* 0x0004640008000100 */
[----:B--2---:R-:W-:Y:S01]  /*0990*/  NOP ;  /* 0x0000000000007918 */ /* 0x004fe20000000000 */
.L_x_12:
[----:B------:R-:W2:Y:S01]  /*09a0*/  SHFL.IDX PT, R2, R89, RZ, 0x1f ;  /* 0x00001fff59027589 */ /* 0x000ea200000e0000 */
[----:B------:R-:W-:Y:S01]  /*09b0*/  NOP ;  /* 0x0000000000007918 */ /* 0x000fe20000000000 */
[----:B--2---:R-:W-:-:S13]  /*09c0*/  ISETP.NE.AND P0, PT, R2, 0x4, PT ;  /* 0x000000040200780c */ /* 0x004fda0003f05270 */
[----:B------:R-:W-:Y:S05]  /*09d0*/  @P0 BRA `(.L_x_13) ;  /* 0x00000000004c0947 */ /* 0x000fea0003800000 */
[----:B-1----:R-:W1:Y:S01]  /*09e0*/  S2UR UR6, SR_CgaCtaId ;  /* 0x00000000000679c3 */ /* 0x002e620000008800 */
[----:B------:R-:W-:Y:S01]  /*09f0*/  UMOV UR4, 0x720 ;  /* 0x0000072000047882 */ /* 0x000fe20000000000 */
[----:B------:R-:W-:Y:S01]  /*0a00*/  UMOV UR5, 0x400 ;  /* 0x0000040000057882 */ /* 0x000fe20000000000 */
[----:B------:R-:W-:Y:S01]  /*0a10*/  USEL UR4, UR4, 0x620, UP5 ;  /* 0x0000062004047887 */ /* 0x000fe2000a800000 */
[----:B------:R-:W-:Y:S01]  /*0a20*/  UMOV UR8, 0x1 ;  /* 0x0000000100087882 */ /* 0x000fe20000000000 */
[----:B------:R-:W-:Y:S01]  /*0a30*/  ELECT P0, URZ, PT ;  /* 0x0000000000ff782f */ /* 0x000fe20003800000 */
[----:B------:R-:W-:-:S04]  /*0a40*/  UIADD3 UR8, UPT, UPT, -UR8, 0x100000, URZ ;  /* 0x0010000008087890 */ /* 0x000fc8000fffe1ff */
[----:B------:R-:W-:Y:S02]  /*0a50*/  USHF.L.U32 UR9, UR8, 0xb, URZ ;  /* 0x0000000b08097899 */ /* 0x000fe400080006ff */
[----:B------:R-:W-:Y:S02]  /*0a60*/  USHF.L.U32 UR8, UR8, 0x1, URZ ;  /* 0x0000000108087899 */ /* 0x000fe400080006ff */
[----:B-1----:R-:W-:Y:S02]  /*0a70*/  ULEA UR6, UR6, UR5, 0x18 ;  /* 0x0000000506067291 */ /* 0x002fe4000f8ec0ff */
[----:B------:R-:W-:-:S04]  /*0a80*/  UIADD3 UR4, UPT, UPT, -UR4, 0x100000, URZ ;  /* 0x0010000004047890 */ /* 0x000fc8000fffe1ff */
[----:B------:R-:W-:Y:S02]  /*0a90*/  USHF.L.U32 UR5, UR4, 0xb, URZ ;  /* 0x0000000b04057899 */ /* 0x000fe400080006ff */
[----:B------:R-:W-:Y:S01]  /*0aa0*/  USHF.L.U32 UR4, UR4, 0x1, URZ ;  /* 0x0000000104047899 */ /* 0x000fe200080006ff */
[----:B------:R-:W1:Y:S03]  /*0ab0*/  FENCE.VIEW.ASYNC.S ;  /* 0x00000000000073c6 */ /* 0x000e660000000000 */
[----:B-1----:R2:W1:Y:S08]  /*0ac0*/  SYNCS.EXCH.64 URZ, [UR6+0xb0], UR8 ;  /* 0x0000b00806ff75b2 */ /* 0x0024700008000100 */
[----:B------:R2:W1:Y:S01]  /*0ad0*/  SYNCS.EXCH.64 URZ, [UR6+0xc0], UR4 ;  /* 0x0000c00406ff75b2 */ /* 0x0004620008000100 */
[----:B------:R2:W1:Y:S01]  /*0ae0*/  SYNCS.EXCH.64 URZ, [UR6+0xb8], UR8 ;  /* 0x0000b80806ff75b2 */ /* 0x0004620008000100 */
[----:B------:R2:W1:Y:S02]  /*0af0*/  SYNCS.EXCH.64 URZ, [UR6+0xc8], UR4 ;  /* 0x0000c80406ff75b2 */ /* 0x0004640008000100 */
[----:B--2---:R-:W-:Y:S01]  /*0b00*/  NOP ;  /* 0x0000000000007918 */ /* 0x004fe20000000000 */
.L_x_13:
[----:B------:R-:W2:Y:S01]  /*0b10*/  SHFL.IDX PT, R2, R89, RZ, 0x1f ;  /* 0x00001fff59027589 */ /* 0x000ea200000e0000 */
[----:B------:R-:W-:Y:S01]  /*0b20*/  NOP ;  /* 0x0000000000007918 */ /* 0x000fe20000000000 */
[----:B--2---:R-:W-:-:S13]  /*0b30*/  ISETP.NE.AND P0, PT, R2, 0x5, PT ;  /* 0x000000050200780c */ /* 0x004fda0003f05270 */
[----:B------:R-:W-:Y:S05]  /*0b40*/  @P0 BRA `(.L_x_14) ;  /* 0x0000000000580947 */ /* 0x000fea0003800000 */
[----:B-1----:R-:W1:Y:S01]  /*0b50*/  S2UR UR4, SR_CgaCtaId ;  /* 0x00000000000479c3 */ /* 0x002e620000008800 */
        /* <DEDUP_REMOVED lines=16> */
[----:B------:R2:W1:Y:S01]  /*0c60*/  SYNCS.EXCH.64 URZ, [UR4+0xe0], UR8 ;  /* 0x0000e00804ff75b2 */ /* 0x0004620008000100 */
[----:B------:R2:W1:Y:S01]  /*0c70*/  SYNCS.EXCH.64 URZ, [UR4+0x100], UR6 ;  /* 0x0001000604ff75b2 */ /* 0x0004620008000100 */
[----:B------:R2:W1:Y:S01]  /*0c80*/  SYNCS.EXCH.64 URZ, [UR4+0xe8], UR8 ;  /* 0x0000e80804ff75b2 */ /* 0x0004620008000100 */
[----:B------:R2:W1:Y:S02]  /*0c90*/  SYNCS.EXCH.64 URZ, [UR4+0x108], UR6 ;  /* 0x0001080604ff75b2 */ /* 0x0004640008000100 */
[----:B--2---:R-:W-:Y:S01]  /*0ca0*/  NOP ;  /* 0x0000000000007918 */ /* 0x004fe20000000000 */
.L_x_14:
[----:B------:R-:W2:Y:S01]  /*0cb0*/  SHFL.IDX PT, R2, R89, RZ, 0x1f ;  /* 0x00001fff59027589 */ /* 0x000ea200000e0000 */
[----:B------:R-:W-:Y:S01]  /*0cc0*/  NOP ;  /* 0x0000000000007918 */ /* 0x000fe20000000000 */
[----:B--2---:R-:W-:-:S13]  /*0cd0*/  ISETP.NE.AND P0, PT, R2, 0x3, PT ;  /* 0x000000030200780c */ /* 0x004fda0003f05270 */
[----:B------:R-:W-:Y:S05]  /*0ce0*/  @P0 BRA `(.L_x_15) ;  /* 0x0000000000380947 */ /* 0x000fea0003800000 */
[----:B------:R-:W2:Y:S01]  /*0cf0*/  S2UR UR5, SR_CgaCtaId ;  /* 0x00000000000579c3 */ /* 0x000ea20000008800 */
[----:B-1----:R-:W-:Y:S01]  /*0d00*/  UMOV UR4, 0x400 ;  /* 0x0000040000047882 */ /* 0x002fe20000000000 */
[----:B------:R-:W-:Y:S01]  /*0d10*/  UMOV UR6, 0x20 ;  /* 0x0000002000067882 */ /* 0x000fe20000000000 */
[----:B------:R-:W-:Y:S01]  /*0d20*/  ELECT P0, URZ, PT ;  /* 0x0000000000ff782f */ /* 0x000fe20003800000 */
[----:B------:R-:W-:-:S04]  /*0d30*/  UIADD3 UR6, UPT, UPT, -UR6, 0x100000, URZ ;  /* 0x0010000006067890 */ /* 0x000fc8000fffe1ff */
[----:B------:R-:W-:Y:S02]  /*0d40*/  USHF.L.U32 UR7, UR6, 0xb, URZ ;  /* 0x0000000b06077899 */ /* 0x000fe400080006ff */
[----:B------:R-:W-:Y:S02]  /*0d50*/  USHF.L.U32 UR6, UR6, 0x1, URZ ;  /* 0x0000000106067899 */ /* 0x000fe400080006ff */
[----:B--2---:R-:W-:Y:S01]  /*0d60*/  ULEA UR4, UR5, UR4, 0x18 ;  /* 0x0000000405047291 */ /* 0x004fe2000f8ec0ff */
[----:B------:R-:W1:Y:S11]  /*0d70*/  FENCE.VIEW.ASYNC.S ;  /* 0x00000000000073c6 */ /* 0x000e760000000000 */
[----:B-1----:R2:W1:Y:S01]  /*0d80*/  SYNCS.EXCH.64 URZ, [UR4+0x110], UR6 ;  /* 0x0001100604ff75b2 */ /* 0x0024620008000100 */
[----:B------:R2:W1:Y:S01]  /*0d90*/  SYNCS.EXCH.64 URZ, [UR4+0x120], UR6 ;  /* 0x0001200604ff75b2 */ /* 0x0004620008000100 */
[----:B------:R2:W1:Y:S01]  /*0da0*/  SYNCS.EXCH.64 URZ, [UR4+0x118], UR6 ;  /* 0x0001180604ff75b2 */ /* 0x0004620008000100 */
[----:B------:R2:W1:Y:S02]  /*0db0*/  SYNCS.EXCH.64 URZ, [UR4+0x128], UR6 ;  /* 0x0001280604ff75b2 */ /* 0x0004640008000100 */
[----:B--2---:R-:W-:Y:S01]  /*0dc0*/  NOP ;  /* 0x0000000000007918 */ /* 0x004fe20000000000 */
.L_x_15:
[----:B------:R-:W2:Y:S01]  /*0dd0*/  LDCU UR33, c[0x0][0x36c] ;  /* 0x00006d80ff2177ac */ /* 0x000ea20008000800 */
[----:B------:R-:W-:Y:S01]  /*0de0*/  ISETP.NE.OR P3, PT, R0, 0x2, !P3 ;  /* 0x000000020000780c */ /* 0x000fe20005f65670 */
[----:B------:R-:W-:Y:S01]  /*0df0*/  NOP ;  /* 0x0000000000007918 */ /* 0x000fe20000000000 */
[----:B------:R-:W-:Y:S01]  /*0e00*/  LOP3.LUT R0, R96, 0x1f, RZ, 0xc0, !PT ;  /* 0x0000001f60007812 */ /* 0x000fe200078ec0ff */
[----:B------:R-:W-:Y:S02]  /*0e10*/  UISETP.NE.AND UP6, UPT, UR17, URZ, UPT ;  /* 0x000000ff1100728c */ /* 0x000fe4000bfc5270 */
[----:B--2---:R-:W-:-:S09]  /*0e20*/  UISETP.EQ.U32.AND UP0, UPT, UR33, 0x1, UPT ;  /* 0x000000012100788c */ /* 0x004fd2000bf02070 */
[----:B------:R-:W-:Y:S05]  /*0e30*/  BRA.U !UP0, `(.L_x_16) ;  /* 0x0000000108087547 */ /* 0x000fea000b800000 */
[----:B-1-34-:R-:W-:Y:S01]  /*0e40*/  UCGABAR_ARV ;  /* 0x00000000000079c7 */ /* 0x01afe20008000000 */
[----:B------:R-:W-:Y:S05]  /*0e50*/  BRA `(.L_x_17) ;  /* 0x0000000000047947 */ /* 0x000fea0003800000 */
.L_x_16:
[----:B-1-34-:R-:W-:Y:S01]  /*0e60*/  NOP ;  /* 0x0000000000007918 */ /* 0x01afe20000000000 */
.L_x_17:
[----:B------:R-:W1:Y:S01]  /*0e70*/  S2UR UR16, SR_CTAID.X ;  /* 0x00000000001079c3 */ /* 0x000e620000002500 */
[----:B------:R-:W-:-:S05]  /*0e80*/  CS2R.32 R3, SR_CgaSize ;  /* 0x0000000000037805 */ /* 0x000fca0000008a00 */
[----:B------:R-:W-:-:S05]  /*0e90*/  IMAD R3, R3, -0xa0, RZ ;  /* 0xffffff6003037824 */ /* 0x000fca00078e02ff */
[----:B------:R-:W-:-:S14]  /*0ea0*/  R2UR UR5, R3 ;  /* 0x00000000030572ca */ /* 0x000fdc00000e0000 */
[----:B------:R-:W2:Y:S01]  /*0eb0*/  LDCU UR5, c[0x0][UR5+0x2b0] ;  /* 0x00005600050577ac */ /* 0x000ea20008000800 */
[----:B------:R-:W-:-:S05]  /*0ec0*/  CS2R.32 R3, SR_CgaSize ;  /* 0x0000000000037805 */ /* 0x000fca0000008a00 */
[----:B------:R-:W-:-:S05]  /*0ed0*/  IMAD R3, R3, -0xa0, RZ ;  /* 0xffffff6003037824 */ /* 0x000fca00078e02ff */
[----:B------:R-:W-:-:S14]  /*0ee0*/  R2UR UR4, R3 ;  /* 0x00000000030472ca */ /* 0x000fdc00000e0000 */
[----:B------:R-:W3:Y:S01]  /*0ef0*/  LDCU UR4, c[0x0][UR4+0x2b4] ;  /* 0x00005680040477ac */ /* 0x000ee20008000800 */
[----:B------:R-:W4:Y:S01]  /*0f00*/  S2UR UR20, SR_CTAID.Y ;  /* 0x00000000001479c3 */ /* 0x000f220000002600 */
[----:B------:R-:W-:-:S05]  /*0f10*/  CS2R.32 R3, SR_CgaSize ;  /* 0x0000000000037805 */ /* 0x000fca0000008a00 */
[----:B------:R-:W-:-:S05]  /*0f20*/  IMAD R3, R3, -0xa0, RZ ;  /* 0xffffff6003037824 */ /* 0x000fca00078e02ff */
[----:B------:R-:W-:-:S14]  /*0f30*/  R2UR UR60, R3 ;  /* 0x00000000033c72ca */ /* 0x000fdc00000e0000 */
[----:B------:R-:W3:Y:S01]  /*0f40*/  LDCU UR60, c[0x0][UR60+0x2a0] ;  /* 0x000054003c3c77ac */ /* 0x000ee20008000800 */
[----:B------:R-:W-:-:S05]  /*0f50*/  CS2R.32 R3, SR_CgaSize ;  /* 0x0000000000037805 */ /* 0x000fca0000008a00 */
[----:B------:R-:W-:-:S05]  /*0f60*/  IMAD R3, R3, -0xa0, RZ ;  /* 0xffffff6003037824 */ /* 0x000fca00078e02ff */
[----:B------:R-:W-:-:S14]  /*0f70*/  R2UR UR59, R3 ;  /* 0x00000000033b72ca */ /* 0x000fdc00000e0000 */
[----:B------:R-:W3:Y:S01]  /*0f80*/  LDCU UR59, c[0x0][UR59+0x2a4] ;  /* 0x000054803b3b77ac */ /* 0x000ee20008000800 */
[----:B------:R-:W3:Y:S01]  /*0f90*/  S2UR UR6, SR_CgaCtaId ;  /* 0x00000000000679c3 */ /* 0x000ee20000008800 */
[----:B------:R-:W3:Y:S01]  /*0fa0*/  LDCU UR21, c[0x0][0xb24] ;  /* 0x00016480ff1577ac */ /* 0x000ee20008000800 */
[----:B------:R-:W3:Y:S01]  /*0fb0*/  LDCU UR42, c[0x0][0xb24] ;  /* 0x00016480ff2a77ac */ /* 0x000ee20008000800 */
[----:B-1----:R-:W-:Y:S01]  /*0fc0*/  I2FP.F32.U32 R3, UR16 ;  /* 0x0000001000037c45 */ /* 0x002fe20008201000 */
[----:B------:R-:W1:Y:S04]  /*0fd0*/  LDCU UR29, c[0x0][0xb30] ;  /* 0x00016600ff1d77ac */ /* 0x000e680008000800 */
[----:B--2---:R-:W-:Y:S01]  /*0fe0*/  FMUL R3, R3, UR5 ;  /* 0x0000000503037c20 */ /* 0x004fe20008400000 */
[----:B------:R-:W-:Y:S01]  /*0ff0*/  UMOV UR14, 0x55 ;  /* 0x00000055000e7882 */ /* 0x000fe20000000000 */
[----:B------:R-:W-:Y:S01]  /*1000*/  UMOV UR15, 0x3 ;  /* 0x00000003000f7882 */ /* 0x000fe20000000000 */
[----:B----4-:R-:W-:-:S03]  /*1010*/  I2FP.F32.U32 R2, UR20 ;  /* 0x0000001400027c45 */ /* 0x010fc60008201000 */
[----:B------:R-:W2:Y:S02]  /*1020*/  F2I.U32.TRUNC.NTZ R3, R3 ;  /* 0x0000000300037305 */ /* 0x000ea4000020f000 */
[----:B---3--:R-:W-:Y:S01]  /*1030*/  FMUL R2, R2, UR4 ;  /* 0x0000000402027c20 */ /* 0x008fe20008400000 */
[----:B------:R-:W-:Y:S02]  /*1040*/  ULOP3.LUT UR49, UR6, 0x1, URZ, 0xc0, !UPT ;  /* 0x0000000106317892 */ /* 0x000fe4000f8ec0ff */
[----:B------:R-:W-:-:S03]  /*1050*/  USHF.R.U32.HI UR32, URZ, 0x1, UR6 ;  /* 0x00000001ff207899 */ /* 0x000fc60008011606 */
[----:B------:R-:W3:Y:S01]  /*1060*/  F2I.U32.TRUNC.NTZ R2, R2 ;  /* 0x0000000200027305 */ /* 0x000ee2000020f000 */
[----:B------:R-:W-:Y:S02]  /*1070*/  USHF.L.U32 UR31, UR6, 0xa, URZ ;  /* 0x0000000a061f7899 */ /* 0x000fe400080006ff */
[----:B------:R-:W-:Y:S02]  /*1080*/  USHF.L.U32 UR30, UR6, 0xd, URZ ;  /* 0x0000000d061e7899 */ /* 0x000fe400080006ff */
[----:B------:R-:W-:Y:S01]  /*1090*/  ULOP3.LUT UR5, UR6, 0x6, URZ, 0xc0, !UPT ;  /* 0x0000000606057892 */ /* 0x000fe2000f8ec0ff */
[----:B--2---:R-:W-:Y:S01]  /*10a0*/  R2UR UR4, R3 ;  /* 0x00000000030472ca */ /* 0x004fe200000e0000 */
[----:B------:R-:W-:Y:S02]  /*10b0*/  UISETP.GT.U32.AND UP1, UPT, UR49, 0xffff, UPT ;  /* 0x0000ffff3100788c */ /* 0x000fe4000bf24070 */
[----:B------:R-:W-:Y:S02]  /*10c0*/  UISETP.GT.U32.AND UP0, UPT, UR5, 0xffff, UPT ;  /* 0x0000ffff0500788c */ /* 0x000fe4000bf04070 */
[----:B------:R-:W-:-:S02]  /*10d0*/  USEL UR27, UR49, 0xffff, !UP1 ;  /* 0x0000ffff311b7887 */ /* 0x000fc4000c800000 */
[----:B------:R-:W-:Y:S01]  /*10e0*/  USEL UR26, UR5, 0xffff, !UP0 ;  /* 0x0000ffff051a7887 */ /* 0x000fe2000c000000 */
[----:B---3--:R-:W-:Y:S02]  /*10f0*/  R2UR UR6, R2 ;  /* 0x00000000020672ca */ /* 0x008fe400000e0000 */
[----:B------:R-:W-:-:S03]  /*1100*/  PRMT R2, RZ, 0x7610, R2 ;  /* 0x00007610ff027816 */ /* 0x000fc60000000002 */
[----:B------:R-:W-:-:S04]  /*1110*/  UIADD3 UR5, UPT, UPT, -UR4, URZ, URZ ;  /* 0x000000ff04057290 */ /* 0x000fc8000fffe1ff */
[----:B------:R-:W-:-:S04]  /*1120*/  UIMAD UR60, UR60, UR5, UR16 ;  /* 0x000000053c3c72a4 */ /* 0x000fc8000f8e0210 */
[----:B------:R-:W-:-:S04]  /*1130*/  UIADD3 UR4, UPT, UPT, -UR6, URZ, URZ ;  /* 0x000000ff06047290 */ /* 0x000fc8000fffe1ff */
[----:B------:R-:W-:Y:S01]  /*1140*/  UIMAD UR59, UR59, UR4, UR20 ;  /* 0x000000043b3b72a4 */ /* 0x000fe2000f8e0214 */
[----:B-1----:R-:W-:Y:S11]  /*1150*/  BRA.U UP6, `(.L_x_18) ;  /* 0x00000001066c7547 */ /* 0x002ff6000b800000 */
[----:B------:R-:W-:Y:S02]  /*1160*/  UISETP.NE.AND UP2, UPT, UR59, 0x2, UPT ;  /* 0x000000023b00788c */ /* 0x000fe4000bf45270 */
[----:B------:R-:W-:Y:S02]  /*1170*/  UISETP.NE.AND UP4, UPT, UR59, URZ, UPT ;  /* 0x000000ff3b00728c */ /* 0x000fe4000bf85270 */
[----:B------:R-:W-:Y:S02]  /*1180*/  UISETP.NE.AND UP0, UPT, UR59, 0x1, UPT ;  /* 0x000000013b00788c */ /* 0x000fe4000bf05270 */
[----:B------:R-:W-:Y:S02]  /*1190*/  USEL UR4, URZ, 0x10, UP2 ;  /* 0x00000010ff047887 */ /* 0x000fe40009000000 */
[----:B------:R-:W-:Y:S02]  /*11a0*/  USEL UR12, URZ, 0x20, UP2 ;  /* 0x00000020ff0c7887 */ /* 0x000fe40009000000 */
[----:B------:R-:W-:-:S02]  /*11b0*/  UISETP.NE.AND UP3, UPT, UR60, URZ, UPT ;  /* 0x000000ff3c00728c */ /* 0x000fc4000bf65270 */
[----:B------:R-:W-:Y:S02]  /*11c0*/  USEL UR5, URZ, 0x4, UP0 ;  /* 0x00000004ff057887 */ /* 0x000fe40008000000 */
[----:B------:R-:W-:Y:S02]  /*11d0*/  UISETP.NE.AND UP1, UPT, UR59, 0x3, UPT ;  /* 0x000000033b00788c */ /* 0x000fe4000bf25270 */
[----:B------:R-:W-:Y:S02]  /*11e0*/  UISETP.NE.AND UP2, UPT, UR60, URZ, UP4 ;  /* 0x000000ff3c00728c */ /* 0x000fe4000a745270 */
[----:B------:R-:W-:Y:S02]  /*11f0*/  USEL UR11, URZ, 0x8, UP0 ;  /* 0x00000008ff0b7887 */ /* 0x000fe40008000000 */
[----:B------:R-:W-:Y:S02]  /*1200*/  UISETP.NE.AND UP0, UPT, UR60, 0x1, UPT ;  /* 0x000000013c00788c */ /* 0x000fe4000bf05270 */
[----:B------:R-:W-:-:S02]  /*1210*/  USEL UR6, URZ, 0x2, UP4 ;  /* 0x00000002ff067887 */ /* 0x000fc4000a000000 */
[----:B------:R-:W-:Y:S02]  /*1220*/  USEL UR7, URZ, 0x40, UP1 ;  /* 0x00000040ff077887 */ /* 0x000fe40008800000 */
[----:B------:R-:W-:Y:S02]  /*1230*/  USEL UR10, URZ, 0x1, UP2 ;  /* 0x00000001ff0a7887 */ /* 0x000fe40009000000 */
[----:B------:R-:W-:Y:S02]  /*1240*/  USEL UR8, UR5, 0x4, UP3 ;  /* 0x0000000405087887 */ /* 0x000fe40009800000 */
[----:B------:R-:W-:Y:S02]  /*1250*/  USEL UR4, UR4, 0x10, UP3 ;  /* 0x0000001004047887 */ /* 0x000fe40009800000 */
[----:B------:R-:W-:Y:S02]  /*1260*/  USEL UR9, UR7, 0x40, UP3 ;  /* 0x0000004007097887 */ /* 0x000fe40009800000 */
[----:B------:R-:W-:-:S02]  /*1270*/  USEL UR5, UR6, 0x2, UP0 ;  /* 0x0000000206057887 */ /* 0x000fc40008000000 */
[----:B------:R-:W-:Y:S02]  /*1280*/  UIADD3 UR4, UPT, UPT, UR4, UR8, UR10 ;  /* 0x0000000804047290 */ /* 0x000fe4000fffe00a */
[----:B------:R-:W-:Y:S02]  /*1290*/  USEL UR13, URZ, 0x80, UP1 ;  /* 0x00000080ff0d7887 */ /* 0x000fe40008800000 */
[----:B------:R-:W-:Y:S02]  /*12a0*/  USEL UR7, UR11, 0x8, UP0 ;  /* 0x000000080b077887 */ /* 0x000fe40008000000 */
[----:B------:R-:W-:Y:S02]  /*12b0*/  USEL UR6, UR12, 0x20, UP0 ;  /* 0x000000200c067887 */ /* 0x000fe40008000000 */
[----:B------:R-:W-:Y:S02]  /*12c0*/  UIADD3 UR4, UPT, UPT, UR5, UR9, UR4 ;  /* 0x0000000905047290 */ /* 0x000fe4000fffe004 */
[----:B------:R-:W-:-:S02]  /*12d0*/  USEL UR5, UR13, 0x80, UP0 ;  /* 0x000000800d057887 */ /* 0x000fc40008000000 */
[----:B------:R-:W-:-:S04]  /*12e0*/  UIADD3 UR4, UPT, UPT, UR6, UR7, UR4 ;  /* 0x0000000706047290 */ /* 0x000fc8000fffe004 */
[----:B------:R-:W-:-:S06]  /*12f0*/  UIADD3 UR4, UPT, UPT, UR4, UR5, URZ ;  /* 0x0000000504047290 */ /* 0x000fcc000fffe0ff */
[----:B------:R-:W-:-:S07]  /*1300*/  MOV R2, UR4 ;  /* 0x0000000400027c02 */ /* 0x000fce0008000f00 */
.L_x_18:
[----:B------:R-:W1:Y:S01]  /*1310*/  S2UR UR36, SR_CTAID.Z ;  /* 0x00000000002479c3 */ /* 0x000e620000002700 */
[----:B------:R-:W-:Y:S02]  /*1320*/  UISETP.GE.AND UP0, UPT, UR21, 0x1, UPT ;  /* 0x000000011500788c */ /* 0x000fe4000bf06270 */
[----:B------:R-:W-:Y:S02]  /*1330*/  ULOP3.LUT UR27, UR27, 0xffff, URZ, 0xc0, !UPT ;  /* 0x0000ffff1b1b7892 */ /* 0x000fe4000f8ec0ff */
[----:B------:R-:W-:Y:S02]  /*1340*/  ULOP3.LUT UR26, UR26, 0xffff, URZ, 0xc0, !UPT ;  /* 0x0000ffff1a1a7892 */ /* 0x000fe4000f8ec0ff */
[----:B------:R-:W-:Y:S02]  /*1350*/  UISETP.NE.AND UP3, UPT, UR17, 0x2, UPT ;  /* 0x000000021100788c */ /* 0x000fe4000bf65270 */
[----:B------:R-:W-:Y:S02]  /*1360*/  ULOP3.LUT UR31, UR31, 0x1800, URZ, 0xc0, !UPT ;  /* 0x000018001f1f7892 */ /* 0x000fe4000f8ec0ff */
[----:B------:R-:W-:-:S02]  /*1370*/  ULOP3.LUT UR30, UR30, 0x2000, URZ, 0xc0, !UPT ;  /* 0x000020001e1e7892 */ /* 0x000fc4000f8ec0ff */
[----:B------:R-:W-:Y:S02]  /*1380*/  USHF.L.U32 UR27, UR14, UR27, URZ ;  /* 0x0000001b0e1b7299 */ /* 0x000fe400080006ff */
[----:B------:R-:W-:Y:S01]  /*1390*/  USHF.L.U32 UR26, UR15, UR26, URZ ;  /* 0x0000001a0f1a7299 */ /* 0x000fe200080006ff */
[----:B------:R-:W-:Y:S11]  /*13a0*/  BRA.U !UP0, `(.L_x_19) ;  /* 0x0000000108d47547 */ /* 0x000ff6000b800000 */
[----:B------:R-:W2:Y:S01]  /*13b0*/  LDCU.128 UR12, c[0x0][0xb10] ;  /* 0x00016200ff0c77ac */ /* 0x000ea20008000c00 */
[----:B------:R-:W3:Y:S01]  /*13c0*/  LDCU UR6, c[0x0][0x370] ;  /* 0x00006e00ff0677ac */ /* 0x000ee20008000800 */
[----:B------:R-:W4:Y:S01]  /*13d0*/  LDCU UR5, c[0x0][0x374] ;  /* 0x00006e80ff0577ac */ /* 0x000f220008000800 */
[----:B------:R-:W1:Y:S01]  /*13e0*/  LDCU UR28, c[0x0][0xb0c] ;  /* 0x00016180ff1c77ac */ /* 0x000e620008000800 */
[----:B------:R-:W1:Y:S01]  /*13f0*/  LDCU UR7, c[0x0][0xb20] ;  /* 0x00016400ff0777ac */ /* 0x000e620008000800 */
[----:B------:R-:W1:Y:S01]  /*1400*/  LDCU.64 UR8, c[0x0][0xb28] ;  /* 0x00016500ff0877ac */ /* 0x000e620008000a00 */
[----:B--2---:R-:W-:Y:S02]  /*1410*/  UISETP.NE.AND UP0, UPT, UR14, 0x1, UPT ;  /* 0x000000010e00788c */ /* 0x004fe4000bf05270 */
[----:B----4-:R-:W-:Y:S02]  /*1420*/  UIMAD.WIDE.U32 UR10, UR5, UR15, URZ ;  /* 0x0000000f050a72a5 */ /* 0x010fe4000f8e00ff */
[----:B---3--:R-:W-:-:S02]  /*1430*/  UIMAD.WIDE.U32 UR22, UR6, UR12, URZ ;  /* 0x0000000c061672a5 */ /* 0x008fc4000f8e00ff */
[----:B-1----:R-:W-:Y:S02]  /*1440*/  UISETP.NE.AND UP1, UPT, UR28, 0x1, UPT ;  /* 0x000000011c00788c */ /* 0x002fe4000bf25270 */
[----:B------:R-:W-:Y:S01]  /*1450*/  UISETP.NE.AND UP2, UPT, UR21, 0x1, UPT ;  /* 0x000000011500788c */ /* 0x000fe2000bf45270 */
[----:B------:R-:W-:Y:S02]  /*1460*/  UMOV UR10, UR11 ;  /* 0x0000000b000a7c82 */ /* 0x000fe40008000000 */
[----:B------:R-:W-:Y:S01]  /*1470*/  UMOV UR22, UR23 ;  /* 0x0000001700167c82 */ /* 0x000fe20008000000 */
[----:B------:R-:W-:Y:S02]  /*1480*/  @UP0 USHF.R.U32.HI UR5, URZ, UR7, UR10 ;  /* 0x00000007ff050299 */ /* 0x000fe4000801160a */
[----:B------:R-:W-:Y:S02]  /*1490*/  UIMAD.WIDE.U32 UR24, UR20, UR15, URZ ;  /* 0x0000000f141872a5 */ /* 0x000fe4000f8e00ff */
[----:B------:R-:W-:-:S02]  /*14a0*/  UIMAD.WIDE.U32 UR10, UR5, UR8, URZ ;  /* 0x00000008050a72a5 */ /* 0x000fc4000f8e00ff */
[----:B------:R-:W-:Y:S02]  /*14b0*/  @UP1 USHF.R.U32.HI UR6, URZ, UR13, UR22 ;  /* 0x0000000dff061299 */ /* 0x000fe40008011616 */
[----:B------:R-:W-:Y:S02]  /*14c0*/  UIMAD.WIDE.U32 UR18, UR16, UR12, URZ ;  /* 0x0000000c101272a5 */ /* 0x000fe4000f8e00ff */
[----:B------:R-:W-:Y:S01]  /*14d0*/  UIMAD.WIDE.U32 UR22, UR6, UR8, URZ ;  /* 0x00000008061672a5 */ /* 0x000fe2000f8e00ff */
[----:B------:R-:W-:Y:S01]  /*14e0*/  UMOV UR4, UR25 ;  /* 0x0000001900047c82 */ /* 0x000fe20008000000 */
[----:B------:R-:W-:Y:S01]  /*14f0*/  UMOV UR10, UR11 ;  /* 0x0000000b000a7c82 */ /* 0x000fe20008000000 */
[----:B------:R-:W-:Y:S02]  /*1500*/  USHF.R.U32.HI UR4, URZ, UR7, UR4 ;  /* 0x00000007ff047299 */ /* 0x000fe40008011604 */
[----:B------:R-:W-:Y:S01]  /*1510*/  @UP2 USHF.R.U32.HI UR5, URZ, UR9, UR10 ;  /* 0x00000009ff052299 */ /* 0x000fe2000801160a */
[----:B------:R-:W-:Y:S01]  /*1520*/  UMOV UR18, UR19 ;  /* 0x0000001300127c82 */ /* 0x000fe20008000000 */
[----:B------:R-:W-:Y:S01]  /*1530*/  UMOV UR22, UR23 ;  /* 0x0000001700167c82 */ /* 0x000fe20008000000 */
[----:B------:R-:W-:-:S02]  /*1540*/  USHF.R.U32.HI UR13, URZ, UR13, UR18 ;  /* 0x0000000dff0d7299 */ /* 0x000fc40008011612 */
[----:B------:R-:W-:Y:S02]  /*1550*/  USEL UR4, UR20, UR4, !UP0 ;  /* 0x0000000414047287 */ /* 0x000fe4000c000000 */
[----:B------:R-:W-:Y:S02]  /*1560*/  @UP2 USHF.R.U32.HI UR6, URZ, UR9, UR22 ;  /* 0x00000009ff062299 */ /* 0x000fe40008011616 */
[----:B------:R-:W-:Y:S02]  /*1570*/  UIMAD UR7, UR5, UR21, URZ ;  /* 0x00000015050772a4 */ /* 0x000fe4000f8e02ff */
[----:B------:R-:W-:Y:S02]  /*1580*/  USEL UR5, UR16, UR13, !UP1 ;  /* 0x0000000d10057287 */ /* 0x000fe4000c800000 */
[----:B------:R-:W-:Y:S02]  /*1590*/  UIMAD UR12, UR6, UR21, URZ ;  /* 0x00000015060c72a4 */ /* 0x000fe4000f8e02ff */
[----:B------:R-:W-:-:S02]  /*15a0*/  UISETP.GE.AND UP0, UPT, UR4, UR7, UPT ;  /* 0x000000070400728c */ /* 0x000fc4000bf06270 */
[----:B------:R-:W-:Y:S02]  /*15b0*/  UIMAD.WIDE.U32 UR10, UR4, UR8, URZ ;  /* 0x00000008040a72a5 */ /* 0x000fe4000f8e00ff */
[----:B------:R-:W-:Y:S02]  /*15c0*/  UISETP.GE.OR UP0, UPT, UR5, UR12, UP0 ;  /* 0x0000000c0500728c */ /* 0x000fe40008706670 */
[----:B------:R-:W-:Y:S02]  /*15d0*/  UIMAD.WIDE.U32 UR12, UR5, UR8, URZ ;  /* 0x00000008050c72a5 */ /* 0x000fe4000f8e00ff */
[----:B------:R-:W-:Y:S01]  /*15e0*/  UIADD3 UR10, UPT, UPT, -UR4, URZ, URZ ;  /* 0x000000ff040a7290 */ /* 0x000fe2000fffe1ff */
[----:B------:R-:W-:Y:S01]  /*15f0*/  UMOV UR8, UR11 ;  /* 0x0000000b00087c82 */ /* 0x000fe20008000000 */
[----:B------:R-:W-:Y:S02]  /*1600*/  UIADD3 UR11, UPT, UPT, -UR5, URZ, URZ ;  /* 0x000000ff050b7290 */ /* 0x000fe4000fffe1ff */
[----:B------:R-:W-:-:S03]  /*1610*/  USHF.R.U32.HI UR8, URZ, UR9, UR8 ;  /* 0x00000009ff087299 */ /* 0x000fc60008011608 */
[----:B------:R-:W-:Y:S01]  /*1620*/  @!UP0 UMOV UR7, UR13 ;  /* 0x0000000d00078c82 */ /* 0x000fe20008000000 */
[----:B------:R-:W-:Y:S02]  /*1630*/  UIMAD UR20, UR14, UR10, UR20 ;  /* 0x0000000a0e1472a4 */ /* 0x000fe4000f8e0214 */
[----:B------:R-:W-:Y:S02]  /*1640*/  USEL UR8, UR4, UR8, !UP2 ;  /* 0x0000000804087287 */ /* 0x000fe4000d000000 */
[----:B------:R-:W-:Y:S02]  /*1650*/  @!UP0 USHF.R.U32.HI UR7, URZ, UR9, UR7 ;  /* 0x00000009ff078299 */ /* 0x000fe40008011607 */
[----:B------:R-:W-:Y:S02]  /*1660*/  UIADD3 UR9, UPT, UPT, -UR8, URZ, URZ ;  /* 0x000000ff08097290 */ /* 0x000fe4000fffe1ff */
[----:B------:R-:W-:Y:S02]  /*1670*/  @!UP0 USEL UR7, UR5, UR7, !UP2 ;  /* 0x0000000705078287 */ /* 0x000fe4000d000000 */
[----:B------:R-:W-:-:S02]  /*1680*/  UIMAD UR9, UR21, UR9, UR4 ;  /* 0x00000009150972a4 */ /* 0x000fc4000f8e0204 */
[----:B------:R-:W-:Y:S02]  /*1690*/  @!UP0 UIADD3 UR8, UPT, UPT, UR8, -UR7, URZ ;  /* 0x8000000708088290 */ /* 0x000fe4000fffe0ff */
[----:B------:R-:W-:Y:S02]  /*16a0*/  @!UP0 UIMAD UR6, UR9, UR6, UR7 ;  /* 0x00000006090682a4 */ /* 0x000fe4000f8e0207 */
[----:B------:R-:W-:Y:S02]  /*16b0*/  @!UP0 UIMAD UR4, UR8, UR21, UR5 ;  /* 0x00000015080482a4 */ /* 0x000fe4000f8e0205 */
[----:B------:R-:W-:Y:S02]  /*16c0*/  UIMAD UR16, UR28, UR11, UR16 ;  /* 0x0000000b1c1072a4 */ /* 0x000fe4000f8e0210 */
[----:B------:R-:W-:Y:S01]  /*16d0*/  UIMAD UR20, UR4, UR14, UR20 ;  /* 0x0000000e041472a4 */ /* 0x000fe2000f8e0214 */
[----:B------:R-:W-:Y:S02]  /*16e0*/  @!UP0 UMOV UR5, UR6 ;  /* 0x0000000600058c82 */ /* 0x000fe40008000000 */
[----:B------:R-:W-:-:S12]  /*16f0*/  UIMAD UR16, UR5, UR28, UR16 ;  /* 0x0000001c051072a4 */ /* 0x000fd8000f8e0210 */
.L_x_19:
[----:B------:R-:W-:-:S09]  /*1700*/  UISETP.NE.AND UP0, UPT, UR29, 0x1, UPT ;  /* 0x000000011d00788c */ /* 0x000fd2000bf05270 */
[----:B------:R-:W-:Y:S05]  /*1710*/  BRA.U UP0, `(.L_x_20) ;  /* 0x0000000100447547 */ /* 0x000fea000b800000 */
[----:B------:R-:W2:Y:S01]  /*1720*/  LDCU.128 UR8, c[0x0][0xb10] ;  /* 0x00016200ff0877ac */ /* 0x000ea20008000c00 */
[----:B------:R-:W3:Y:S01]  /*1730*/  LDCU UR12, c[0x0][0xb0c] ;  /* 0x00016180ff0c77ac */ /* 0x000ee20008000800 */
[----:B------:R-:W4:Y:S01]  /*1740*/  LDCU UR13, c[0x0][0xb20] ;  /* 0x00016400ff0d77ac */ /* 0x000f220008000800 */
[----:B--2---:R-:W-:Y:S02]  /*1750*/  UIMAD.WIDE.U32 UR6, UR16, UR8, URZ ;  /* 0x00000008100672a5 */ /* 0x004fe4000f8e00ff */
[----:B------:R-:W-:Y:S02]  /*1760*/  UIMAD.WIDE.U32 UR4, UR20, UR11, URZ ;  /* 0x0000000b140472a5 */ /* 0x000fe4000f8e00ff */
[----:B---3--:R-:W-:Y:S02]  /*1770*/  UISETP.NE.AND UP1, UPT, UR12, 0x1, UPT ;  /* 0x000000010c00788c */ /* 0x008fe4000bf25270 */
[----:B------:R-:W-:Y:S01]  /*1780*/  UISETP.NE.AND UP0, UPT, UR10, 0x1, UPT ;  /* 0x000000010a00788c */ /* 0x000fe2000bf05270 */
[----:B------:R-:W-:-:S02]  /*1790*/  UMOV UR6, UR7 ;  /* 0x0000000700067c82 */ /* 0x000fc40008000000 */
[----:B------:R-:W-:Y:S01]  /*17a0*/  UMOV UR4, UR5 ;  /* 0x0000000500047c82 */ /* 0x000fe20008000000 */
[----:B------:R-:W-:Y:S02]  /*17b0*/  USHF.R.U32.HI UR6, URZ, UR9, UR6 ;  /* 0x00000009ff067299 */ /* 0x000fe40008011606 */
[----:B----4-:R-:W-:Y:S02]  /*17c0*/  USHF.R.U32.HI UR4, URZ, UR13, UR4 ;  /* 0x0000000dff047299 */ /* 0x010fe40008011604 */
[----:B------:R-:W-:Y:S02]  /*17d0*/  USEL UR5, UR16, UR6, !UP1 ;  /* 0x0000000610057287 */ /* 0x000fe4000c800000 */
[----:B------:R-:W-:-:S04]  /*17e0*/  USEL UR4, UR20, UR4, !UP0 ;  /* 0x0000000414047287 */ /* 0x000fc8000c000000 */
[----:B------:R-:W-:Y:S02]  /*17f0*/  UIADD3 UR6, UPT, UPT, UR5, -UR4, URZ ;  /* 0x8000000405067290 */ /* 0x000fe4000fffe0ff */
[----:B------:R-:W-:Y:S02]  /*1800*/  UIADD3 UR4, UPT, UPT, -UR5, UR4, URZ ;  /* 0x0000000405047290 */ /* 0x000fe4000fffe1ff */
[----:B------:R-:W-:Y:S02]  /*1810*/  UIMAD UR20, UR6, UR10, UR20 ;  /* 0x0000000a061472a4 */ /* 0x000fe4000f8e0214 */
[----:B------:R-:W-:-:S12]  /*1820*/  UIMAD UR16, UR4, UR12, UR16 ;  /* 0x0000000c041072a4 */ /* 0x000fd8000f8e0210 */
.L_x_20:
[----:B------:R-:W-:-:S09]  /*1830*/  UISETP.EQ.U32.AND UP0, UPT, UR33, 0x1, UPT ;  /* 0x000000012100788c */ /* 0x000fd2000bf02070 */
[----:B------:R-:W-:Y:S05]  /*1840*/  BRA.U !UP0, `(.L_x_21) ;  /* 0x00000001080c7547 */ /* 0x000fea000b800000 */
[----:B------:R-:W-:Y:S01]  /*1850*/  UCGABAR_WAIT ;  /* 0x0000000000007dc7 */ /* 0x000fe20008000000 */
[----:B------:R-:W-:Y:S01]  /*1860*/  CCTL.IVALL ;  /* 0x00000000ff00798f */ /* 0x000fe20002000000 */
[----:B------:R-:W-:Y:S05]  /*1870*/  BRA `(.L_x_22) ;  /* 0x0000000000047947 */ /* 0x000fea0003800000 */
.L_x_21:
[----:B------:R-:W-:Y:S06]  /*1880*/  BAR.SYNC.DEFER_BLOCKING 0x0 ;  /* 0x0000000000007b1d */ /* 0x000fec0000010000 */
.L_x_22:
[----:B------:R-:W-:Y:S05]  /*1890*/  BRA.U UP3, `(.L_x_23) ;  /* 0x0000001503547547 */ /* 0x000fea000b800000 */
[----:B------:R-:W2:Y:S01]  /*18a0*/  LDCU UR7, c[0x0][0x38c] ;  /* 0x00007180ff0777ac */ /* 0x000ea20008000800 */
[----:B------:R-:W3:Y:S01]  /*18b0*/  S2UR UR8, SR_CgaCtaId ;  /* 0x00000000000879c3 */ /* 0x000ee20000008800 */
[----:B------:R-:W-:Y:S01]  /*18c0*/  PLOP3.LUT P1, PT, PT, PT, UP5, 0x80, 0x8 ;  /* 0x000000000008781c */ /* 0x000fe20003f2f058 */
[----:B------:R-:W-:Y:S01]  /*18d0*/  IMAD.MOV.U32 R12, RZ, RZ, 0x1 ;  /* 0x00000001ff0c7424 */ /* 0x000fe200078e00ff */
[----:B------:R-:W-:Y:S01]  /*18e0*/  UMOV UR21, 0x400 ;  /* 0x0000040000157882 */ /* 0x000fe20000000000 */
[----:B------:R-:W-:Y:S01]  /*18f0*/  UISETP.NE.AND UP1, UPT, UR17, URZ, UPT ;  /* 0x000000ff1100728c */ /* 0x000fe2000bf25270 */
[----:B------:R-:W-:Y:S01]  /*1900*/  ISETP.EQ.OR P2, PT, R0, RZ, P3 ;  /* 0x000000ff0000720c */ /* 0x000fe20001f42670 */
[----:B------:R-:W-:Y:S01]  /*1910*/  USHF.L.U32 UR5, UR32, 0x4, URZ ;  /* 0x0000000420057899 */ /* 0x000fe200080006ff */
[----:B------:R-:W-:Y:S02]  /*1920*/  PLOP3.LUT P1, PT, P1, PT, PT, 0x8, 0x80 ;  /* 0x000000000080781c */ /* 0x000fe40000f2e170 */
[----:B------:R-:W-:Y:S01]  /*1930*/  CS2R R10, SRZ ;  /* 0x00000000000a7805 */ /* 0x000fe2000001ff00 */
[----:B------:R-:W-:Y:S01]  /*1940*/  IMAD.MOV.U32 R9, RZ, RZ, RZ ;  /* 0x000000ffff097224 */ /* 0x000fe200078e00ff */
[----:B------:R-:W4:Y:S01]  /*1950*/  LDCU UR43, c[0x0][0x370] ;  /* 0x00006e00ff2b77ac */ /* 0x000f220008000800 */
[----:B------:R-:W-:Y:S01]  /*1960*/  IMAD.MOV.U32 R8, RZ, RZ, 0x1 ;  /* 0x00000001ff087424 */ /* 0x000fe200078e00ff */
[----:B------:R-:W-:Y:S01]  /*1970*/  USEL UR25, UR38, 0x2, UP1 ;  /* 0x0000000226197887 */ /* 0x000fe20008800000 */
[----:B------:R-:W1:Y:S01]  /*1980*/  LDCU.64 UR28, c[0x0][0x348] ;  /* 0x00006900ff1c77ac */ /* 0x000e620008000a00 */
[----:B--2---:R-:W-:-:S02]  /*1990*/  UIADD3 UR6, UPT, UPT, UR7, 0x7f, URZ ;  /* 0x0000007f07067890 */ /* 0x004fc4000fffe0ff */
[----:B------:R-:W-:Y:S02]  /*19a0*/  UIADD3 UR48, UPT, UPT, UR7, 0xfe, URZ ;  /* 0x000000fe07307890 */ /* 0x000fe4000fffe0ff */
[----:B------:R-:W-:Y:S02]  /*19b0*/  USHF.R.S32.HI UR4, URZ, 0x1f, UR6 ;  /* 0x0000001fff047899 */ /* 0x000fe40008011406 */
[----:B---3--:R-:W-:Y:S02]  /*19c0*/  ULEA UR21, UR8, UR21, 0x18 ;  /* 0x0000001508157291 */ /* 0x008fe4000f8ec0ff */
[----:B------:R-:W-:Y:S02]  /*19d0*/  ULEA.HI UR4, UR4, UR6, URZ, 0x7 ;  /* 0x0000000604047291 */ /* 0x000fe4000f8f38ff */
[----:B------:R-:W-:Y:S02]  /*19e0*/  UIADD3 UR6, UPT, UPT, UR7, -0x1, URZ ;  /* 0xffffffff07067890 */ /* 0x000fe4000fffe0ff */
[----:B------:R-:W-:-:S02]  /*19f0*/  USHF.R.S32.HI UR45, URZ, 0x7, UR4 ;  /* 0x00000007ff2d7899 */ /* 0x000fc40008011404 */
[----:B------:R-:W-:Y:S02]  /*1a00*/  UISETP.GE.U32.AND UP2, UPT, UR6, -0xff, UPT ;  /* 0xffffff010600788c */ /* 0x000fe4000bf46070 */
[----:B------:R-:W-:Y:S01]  /*1a10*/  UISETP.LT.U32.AND UP0, UPT, UR45, 0x8, UPT ;  /* 0x000000082d00788c */ /* 0x000fe2000bf01070 */
[----:B------:R-:W2:Y:S03]  /*1a20*/  LDCU UR41, c[0x0][0x374] ;  /* 0x00006e80ff2977ac */ /* 0x000ea60008000800 */
[----:B------:R-:W-:Y:S02]  /*1a30*/  USEL UR44, UR45, 0x8, UP0 ;  /* 0x000000082d2c7887 */ /* 0x000fe40008000000 */
[----:B------:R-:W-:Y:S02]  /*1a40*/  ULOP3.LUT UR46, UR5, 0x30, URZ, 0xe2, !UPT ;  /* 0x00000030052e7892 */ /* 0x000fe4000f8ee2ff */
[----:B------:R-:W-:-:S02]  /*1a50*/  UIADD3 UR24, UPT, UPT, UR44, -0x1, URZ ;  /* 0xffffffff2c187890 */ /* 0x000fc4000fffe0ff */
[----:B------:R-:W-:Y:S02]  /*1a60*/  @UP2 UIADD3 UR24, UPT, UPT, UR44, URZ, URZ ;  /* 0x000000ff2c182290 */ /* 0x000fe4000fffe0ff */
[----:B------:R-:W-:Y:S02]  /*1a70*/  UIADD3 UR38, UPT, UPT, UR21, 0x4400, UR31 ;  /* 0x0000440015267890 */ /* 0x000fe4000fffe01f */
[----:B------:R-:W-:Y:S02]  /*1a80*/  UIADD3 UR37, UPT, UPT, UR21, 0x14400, UR30 ;  /* 0x0001440015257890 */ /* 0x000fe4000fffe01e */
[----:B------:R-:W-:Y:S02]  /*1a90*/  UIADD3 UR47, UPT, UPT, UR45, -UR44, URZ ;  /* 0x8000002c2d2f7290 */ /* 0x000fe4000fffe0ff */
[----:B------:R-:W-:Y:S01]  /*1aa0*/  UIADD3 UR24, UPT, UPT, UR24, 0x1, URZ ;  /* 0x0000000118187890 */ /* 0x000fe2000fffe0ff */
[----:B-12-4-:R-:W-:-:S11]  /*1ab0*/  UMOV UR7, URZ ;  /* 0x000000ff00077c82 */ /* 0x016fd60008000000 */
.L_x_43:
[----:B-1----:R-:W1:Y:S02]  /*1ac0*/  S2UR UR4, SR_CgaCtaId ;  /* 0x00000000000479c3 */ /* 0x002e640000008800 */
[----:B-1----:R-:W-:-:S09]  /*1ad0*/  UISETP.NE.AND UP0, UPT, UR4, URZ, UPT ;  /* 0x000000ff0400728c */ /* 0x002fd2000bf05270 */
[----:B------:R-:W-:Y:S05]  /*1ae0*/  BRA.U UP0, `(.L_x_24) ;  /* 0x0000000100287547 */ /* 0x000fea000b800000 */
[----:B------:R-:W-:Y:S02]  /*1af0*/  LEA R0, R9, UR21, 0x3 ;  /* 0x0000001509007c11 */ /* 0x000fe4000f8e18ff */
[----:B------:R-:W-:-:S04]  /*1b00*/  SHF.L.U32 R3, R8, 0x1f, RZ ;  /* 0x0000001f08037819 */ /* 0x000fc800000006ff */
[----:B------:R-:W1:Y:S02]  /*1b10*/  SYNCS.PHASECHK.TRANS64.TRYWAIT P0, [R0+URZ+0x120], R3 ;  /* 0x00012003000075a7 */ /* 0x000e6400080011ff */
[----:B-1----:R-:W-:Y:S05]  /*1b20*/  @!P0 BRA `(.L_x_25) ;  /* 0x0000006000788947 */ /* 0x002fea0003800000 */
.L_x_117:
[----:B------:R2:W-:Y:S01]  /*1b30*/  SYNCS.ARRIVE.TRANS64.A1T0 RZ, [R0+URZ+0x110], RZ ;  /* 0x000110ff00ff79a7 */ /* 0x0005e200081000ff */
[----:B------:R-:W-:-:S05]  /*1b40*/  VIADD R9, R9, 0x1 ;  /* 0x0000000109097836 */ /* 0x000fca0000000000 */
[----:B------:R-:W-:-:S04]  /*1b50*/  ISETP.NE.AND P0, PT, R9, 0x2, PT ;  /* 0x000000020900780c */ /* 0x000fc80003f05270 */
[----:B-1----:R-:W-:Y:S02]  /*1b60*/  SEL R3, RZ, 0x1, P0 ;  /* 0x00000001ff037807 */ /* 0x002fe40000000000 */
[----:B------:R-:W-:Y:S02]  /*1b70*/  SEL R9, R9, RZ, P0 ;  /* 0x000000ff09097207 */ /* 0x000fe40000000000 */
[----:B------:R-:W-:-:S07]  /*1b80*/  LOP3.LUT R8, R8, R3, RZ, 0x3c, !PT ;  /* 0x0000000308087212 */ /* 0x000fce00078e3cff */
.L_x_24:
[----:B------:R-:W-:Y:S01]  /*1b90*/  ULEA UR4, UR7, UR21, 0x3 ;  /* 0x0000001507047291 */ /* 0x000fe2000f8e18ff */
[----:B--2---:R-:W-:Y:S01]  /*1ba0*/  SHF.L.U32 R0, R12, 0x1f, RZ ;  /* 0x0000001f0c007819 */ /* 0x004fe200000006ff */
[----:B------:R-:W-:Y:S02]  /*1bb0*/  UISETP.GE.U32.AND UP0, UPT, UR48, 0xff, UPT ;  /* 0x000000ff3000788c */ /* 0x000fe4000bf06070 */
[----:B------:R-:W-:Y:S02]  /*1bc0*/  ULEA UR11, UR20, UR49, 0x1 ;  /* 0x00000031140b7291 */ /* 0x000fe4000f8e08ff */
[----:B------:R-:W-:Y:S02]  /*1bd0*/  ULEA UR35, UR16, UR46, 0x6 ;  /* 0x0000002e10237291 */ /* 0x000fe4000f8e30ff */
[----:B------:R-:W-:Y:S01]  /*1be0*/  USHF.L.U32 UR11, UR11, 0x6, URZ ;  /* 0x000000060b0b7899 */ /* 0x000fe200080006ff */
[----:B------:R1:W2:Y:S01]  /*1bf0*/  SYNCS.PHASECHK.TRANS64.TRYWAIT P0, [UR4+0x40], R0 ;  /* 0x00004000ff0075a7 */ /* 0x0002a20008001104 */
[----:B------:R-:W-:Y:S01]  /*1c00*/  UMOV UR6, URZ ;  /* 0x000000ff00067c82 */ /* 0x000fe20008000000 */
[----:B------:R-:W-:Y:S09]  /*1c10*/  BRA.U !UP0, `(.L_x_26) ;  /* 0x0000000108c07547 */ /* 0x000ff2000b800000 */
[----:B------:R-:W-:Y:S01]  /*1c20*/  UMOV UR13, URZ ;  /* 0x000000ff000d7c82 */ /* 0x000fe20008000000 */
[----:B------:R-:W-:-:S05]  /*1c30*/  UMOV UR4, UR7 ;  /* 0x0000000700047c82 */ /* 0x000fca0008000000 */
.L_x_32:
[----:B------:R-:W-:Y:S01]  /*1c40*/  ULEA UR33, UR4, UR21, 0x3 ;  /* 0x0000001504217291 */ /* 0x000fe2000f8e18ff */
[----:B--2---:R-:W-:Y:S01]  /*1c50*/  @!P3 MOV R2, 0x6000 ;  /* 0x000060000002b802 */ /* 0x004fe20000000f00 */
[----:B--2-4-:R-:W-:Y:S10]  /*1c60*/  @P0 BRA `(.L_x_27) ;  /* 0x00000000000c0947 */ /* 0x014ff40003800000 */
[----:B------:R-:W-:-:S04]  /*1c70*/  SHF.L.U32 R3, R12, 0x1f, RZ ;  /* 0x0000001f0c037819 */ /* 0x000fc800000006ff */
[----:B------:R-:W2:Y:S02]  /*1c80*/  SYNCS.PHASECHK.TRANS64.TRYWAIT P0, [UR33+0x40], R3 ;  /* 0x00004003ff0075a7 */ /* 0x000ea40008001121 */
[----:B--2---:R-:W-:Y:S05]  /*1c90*/  @!P0 BRA `(.L_x_28) ;  /* 0x0000006000308947 */ /* 0x004fea0003800000 */
.L_x_27:
[----:B------:R2:W-:Y:S01]  /*1ca0*/  @!P3 SYNCS.ARRIVE.TRANS64 RZ, [UR33], R2 ;  /* 0x00000002ffffb9a7 */ /* 0x0005e20008000021 */
[----:B------:R-:W-:-:S04]  /*1cb0*/  ULOP3.LUT UR5, UR25, 0x2, URZ, 0xfc, !UPT ;  /* 0x0000000219057892 */ /* 0x000fc8000f8efcff */
[----:B------:R-:W-:-:S09]  /*1cc0*/  UISETP.NE.AND UP0, UPT, UR5, 0x2, UPT ;  /* 0x000000020500788c */ /* 0x000fd2000bf05270 */
[----:B------:R-:W-:Y:S05]  /*1cd0*/  BRA.U UP0, `(.L_x_29) ;  /* 0x0000000100047547 */ /* 0x000fea000b800000 */
[----:B------:R-:W-:Y:S05]  /*1ce0*/  BPT.TRAP 0x1 ;  /* 0x000000040000795c */ /* 0x000fea0000300000 */
.L_x_29:
[----:B------:R-:W-:Y:S04]  /*1cf0*/  BSSY.RECONVERGENT B0, `(.L_x_30) ;  /* 0x0000003000007945 */ /* 0x000fe80003800200 */
[----:B------:R-:W-:Y:S05]  /*1d00*/  @P2 BRA `(.L_x_31) ;  /* 0x0000000000042947 */ /* 0x000fea0003800000 */
[----:B------:R-:W-:Y:S05]  /*1d10*/  BPT.TRAP 0x1 ;  /* 0x000000040000795c */ /* 0x000fea0000300000 */
.L_x_31:
[----:B------:R-:W-:Y:S05]  /*1d20*/  BSYNC.RECONVERGENT B0 ;  /* 0x0000000000007941 */ /* 0x000fea0003800200 */
.L_x_30:
[----:B------:R-:W-:Y:S02]  /*1d30*/  UIADD3 UR5, UPT, UPT, UR4, 0x1, URZ ;  /* 0x0000000104057890 */ /* 0x000fe4000fffe0ff */
[----:B------:R-:W-:Y:S02]  /*1d40*/  ULEA UR32, UR4, UR31, 0xd ;  /* 0x0000001f04207291 */ /* 0x000fe4000f8e68ff */
[----:B------:R-:W-:Y:S02]  /*1d50*/  UISETP.NE.AND UP0, UPT, UR5, 0x8, UPT ;  /* 0x000000080500788c */ /* 0x000fe4000bf05270 */
[----:B------:R-:W-:Y:S02]  /*1d60*/  ULEA UR8, UR4, UR30, 0xe ;  /* 0x0000001e04087291 */ /* 0x000fe4000f8e70ff */
[----:B------:R-:W-:Y:S02]  /*1d70*/  USEL UR6, URZ, 0x1, UP0 ;  /* 0x00000001ff067887 */ /* 0x000fe40008000000 */
[----:B------:R-:W-:-:S02]  /*1d80*/  USEL UR7, UR5, URZ, UP0 ;  /* 0x000000ff05077287 */ /* 0x000fc40008000000 */
[----:B------:R-:W-:Y:S02]  /*1d90*/  UIADD3 UR4, UP0, UPT, UR28, 0x180, URZ ;  /* 0x000001801c047890 */ /* 0x000fe4000ff1e0ff */
[----:B------:R-:W-:Y:S01]  /*1da0*/  ULEA UR5, UR7, UR21, 0x3 ;  /* 0x0000001507057291 */ /* 0x000fe2000f8e18ff */
[----:B------:R-:W-:Y:S01]  /*1db0*/  LOP3.LUT R12, R12, UR6, RZ, 0x3c, !PT ;  /* 0x000000060c0c7c12 */ /* 0x000fe2000f8e3cff */
[----:B------:R-:W-:Y:S02]  /*1dc0*/  USHF.L.U32 UR34, UR13, 0x7, URZ ;  /* 0x000000070d227899 */ /* 0x000fe400080006ff */
[----:B------:R-:W-:Y:S01]  /*1dd0*/  UIADD3 UR13, UPT, UPT, UR13, 0x1, URZ ;  /* 0x000000010d0d7890 */ /* 0x000fe2000fffe0ff */
[----:B-1----:R-:W-:Y:S01]  /*1de0*/  SHF.L.U32 R0, R12, 0x1f, RZ ;  /* 0x0000001f0c007819 */ /* 0x002fe200000006ff */
[----:B------:R-:W-:Y:S02]  /*1df0*/  UIADD3 UR14, UP1, UPT, UR28, 0x80, URZ ;  /* 0x000000801c0e7890 */ /* 0x000fe4000ff3e0ff */
[----:B------:R-:W-:Y:S01]  /*1e00*/  UIADD3 UR32, UPT, UPT, UR21, 0x4400, UR32 ;  /* 0x0000440015207890 */ /* 0x000fe2000fffe020 */
[----:B------:R3:W4:Y:S01]  /*1e10*/  SYNCS.PHASECHK.TRANS64.TRYWAIT P0, [UR5+0x40], R0 ;  /* 0x00004000ff0075a7 */ /* 0x0007220008001105 */
[----:B------:R-:W-:-:S02]  /*1e20*/  UIADD3.X UR5, UPT, UPT, URZ, UR29, URZ, UP0, !UPT ;  /* 0x0000001dff057290 */ /* 0x000fc400087fe4ff */
[----:B------:R-:W-:Y:S02]  /*1e30*/  UISETP.NE.AND UP0, UPT, UR13, UR24, UPT ;  /* 0x000000180d00728c */ /* 0x000fe4000bf05270 */
[----:B------:R-:W-:Y:S02]  /*1e40*/  UIADD3.X UR15, UPT, UPT, URZ, UR29, URZ, UP1, !UPT ;  /* 0x0000001dff0f7290 */ /* 0x000fe40008ffe4ff */
[----:B------:R-:W-:Y:S02]  /*1e50*/  UPRMT UR16, URZ, 0x5410, UR27 ;  /* 0x00005410ff107896 */ /* 0x000fe4000800001b */
[----:B------:R-:W-:Y:S02]  /*1e60*/  UIADD3 UR8, UPT, UPT, UR21, 0x14400, UR8 ;  /* 0x0001440015087890 */ /* 0x000fe4000fffe008 */
[----:B------:R-:W-:Y:S01]  /*1e70*/  UPRMT UR6, URZ, 0x5410, UR26 ;  /* 0x00005410ff067896 */ /* 0x000fe2000800001a */
[----:B------:R-:W-:Y:S01]  /*1e80*/  UMOV UR18, 0x0 ;  /* 0x0000000000127882 */ /* 0x000fe20000000000 */
[----:B------:R-:W-:Y:S01]  /*1e90*/  UMOV UR19, 0x10000000 ;  /* 0x1000000000137882 */ /* 0x000fe20000000000 */
[----:B------:R-:W-:Y:S01]  /*1ea0*/  UMOV UR12, UR36 ;  /* 0x00000024000c7c82 */ /* 0x000fe20008000000 */
[----:B------:R-:W-:Y:S01]  /*1eb0*/  UMOV UR9, UR33 ;  /* 0x0000002100097c82 */ /* 0x000fe20008000000 */
[----:B------:R-:W-:Y:S01]  /*1ec0*/  UMOV UR10, UR34 ;  /* 0x00000022000a7c82 */ /* 0x000fe20008000000 */
[----:B------:R-:W-:Y:S03]  /*1ed0*/  UTMALDG.3D.MULTICAST [UR32], [UR14], UR16, desc[UR18] ;  /* 0x000012200e0073b4 */ /* 0x000fe60008011810 */
[----:B------:R1:W-:Y:S02]  /*1ee0*/  UTMALDG.3D.MULTICAST [UR8], [UR4], UR6, desc[UR18] ;  /* 0x00001208040073b4 */ /* 0x0003e40008011806 */
[----:B-1----:R-:W-:Y:S01]  /*1ef0*/  UMOV UR6, UR24 ;  /* 0x0000001800067c82 */ /* 0x002fe20008000000 */
[----:B------:R-:W-:Y:S01]  /*1f00*/  UMOV UR4, UR7 ;  /* 0x0000000700047c82 */ /* 0x000fe20008000000 */
[----:B---3--:R-:W-:Y:S05]  /*1f10*/  BRA.U UP0, `(.L_x_32) ;  /* 0xfffffffd00487547 */ /* 0x008fea000b83ffff */
.L_x_26:
[----:B------:R-:W-:Y:S01]  /*1f20*/  ULEA UR4, UR7, UR21, 0x3 ;  /* 0x0000001507047291 */ /* 0x000fe2000f8e18ff */
[----:B-1----:R-:W-:Y:S01]  /*1f30*/  SHF.L.U32 R0, R12, 0x1f, RZ ;  /* 0x0000001f0c007819 */ /* 0x002fe200000006ff */
[----:B------:R-:W-:Y:S01]  /*1f40*/  @!P1 SYNCS.ARRIVE.TRANS64.A1T0 RZ, [UR21+0xa8], RZ ;  /* 0x0000a8ffffff99a7 */ /* 0x000fe20008100015 */
[----:B------:R-:W-:-:S06]  /*1f50*/  UISETP.GT.AND UP0, UPT, UR45, UR44, UPT ;  /* 0x0000002c2d00728c */ /* 0x000fcc000bf04270 */
[----:B--2-4-:R1:W2:Y:S03]  /*1f60*/  SYNCS.PHASECHK.TRANS64.TRYWAIT P0, [UR4+0x40], R0 ;  /* 0x00004000ff0075a7 */ /* 0x0142a60008001104 */
[----:B------:R-:W-:Y:S05]  /*1f70*/  BRA.U !UP0, `(.L_x_33) ;  /* 0x0000000108bc7547 */ /* 0x000fea000b800000 */
[----:B------:R-:W-:Y:S01]  /*1f80*/  UIADD3 UR13, UPT, UPT, UR47, UR6, URZ ;  /* 0x000000062f0d7290 */ /* 0x000fe2000fffe0ff */
[----:B------:R-:W-:-:S11]  /*1f90*/  UMOV UR4, UR7 ;  /* 0x0000000700047c82 */ /* 0x000fd60008000000 */
.L_x_39:
[----:B------:R-:W-:Y:S01]  /*1fa0*/  ULEA UR17, UR4, UR21, 0x3 ;  /* 0x0000001504117291 */ /* 0x000fe2000f8e18ff */
[----:B--2---:R-:W-:Y:S01]  /*1fb0*/  @!P3 MOV R2, 0x6000 ;  /* 0x000060000002b802 */ /* 0x004fe20000000f00 */
[----:B--2-4-:R-:W-:Y:S10]  /*1fc0*/  @P0 BRA `(.L_x_34) ;  /* 0x00000000000c0947 */ /* 0x014ff40003800000 */
[----:B------:R-:W-:-:S04]  /*1fd0*/  SHF.L.U32 R3, R12, 0x1f, RZ ;  /* 0x0000001f0c037819 */ /* 0x000fc800000006ff */
[----:B------:R-:W2:Y:S02]  /*1fe0*/  SYNCS.PHASECHK.TRANS64.TRYWAIT P0, [UR17+0x40], R3 ;  /* 0x00004003ff0075a7 */ /* 0x000ea40008001111 */
[----:B--2---:R-:W-:Y:S05]  /*1ff0*/  @!P0 BRA `(.L_x_35) ;  /* 0x0000005c00708947 */ /* 0x004fea0003800000 */
.L_x_34:
[----:B------:R2:W-:Y:S01]  /*2000*/  @!P3 SYNCS.ARRIVE.TRANS64 RZ, [UR17], R2 ;  /* 0x00000002ffffb9a7 */ /* 0x0005e20008000011 */
[----:B------:R-:W-:-:S04]  /*2010*/  ULOP3.LUT UR5, UR25, 0x2, URZ, 0xfc, !UPT ;  /* 0x0000000219057892 */ /* 0x000fc8000f8efcff */
[----:B------:R-:W-:-:S09]  /*2020*/  UISETP.NE.AND UP0, UPT, UR5, 0x2, UPT ;  /* 0x000000020500788c */ /* 0x000fd2000bf05270 */
[----:B------:R-:W-:Y:S05]  /*2030*/  BRA.U UP0, `(.L_x_36) ;  /* 0x0000000100047547 */ /* 0x000fea000b800000 */
[----:B------:R-:W-:Y:S05]  /*2040*/  BPT.TRAP 0x1 ;  /* 0x000000040000795c */ /* 0x000fea0000300000 */
.L_x_36:
[----:B------:R-:W-:Y:S04]  /*2050*/  BSSY.RECONVERGENT B0, `(.L_x_37) ;  /* 0x0000003000007945 */ /* 0x000fe80003800200 */
[----:B------:R-:W-:Y:S05]  /*2060*/  @P2 BRA `(.L_x_38) ;  /* 0x0000000000042947 */ /* 0x000fea0003800000 */
[----:B------:R-:W-:Y:S05]  /*2070*/  BPT.TRAP 0x1 ;  /* 0x000000040000795c */ /* 0x000fea0000300000 */
.L_x_38:
[----:B------:R-:W-:Y:S05]  /*2080*/  BSYNC.RECONVERGENT B0 ;  /* 0x0000000000007941 */ /* 0x000fea0003800200 */
.L_x_37:
[----:B------:R-:W-:Y:S02]  /*2090*/  UIADD3 UR5, UPT, UPT, UR4, 0x1, URZ ;  /* 0x0000000104057890 */ /* 0x000fe4000fffe0ff */
[----:B------:R-:W-:Y:S02]  /*20a0*/  UIADD3 UR14, UP1, UPT, UR28, 0x80, URZ ;  /* 0x000000801c0e7890 */ /* 0x000fe4000ff3e0ff */
[----:B------:R-:W-:Y:S02]  /*20b0*/  UISETP.NE.AND UP0, UPT, UR5, 0x8, UPT ;  /* 0x000000080500788c */ /* 0x000fe4000bf05270 */
[----:B------:R-:W-:Y:S02]  /*20c0*/  ULEA UR16, UR4, UR38, 0xd ;  /* 0x0000002604107291 */ /* 0x000fe4000f8e68ff */
[----:B------:R-:W-:Y:S02]  /*20d0*/  USEL UR8, URZ, 0x1, UP0 ;  /* 0x00000001ff087887 */ /* 0x000fe40008000000 */
[----:B------:R-:W-:-:S02]  /*20e0*/  USEL UR7, UR5, URZ, UP0 ;  /* 0x000000ff05077287 */ /* 0x000fc40008000000 */
[----:B------:R-:W-:Y:S02]  /*20f0*/  UIADD3 UR22, UP0, UPT, UR28, 0x180, URZ ;  /* 0x000001801c167890 */ /* 0x000fe4000ff1e0ff */
[----:B------:R-:W-:Y:S01]  /*2100*/  ULEA UR5, UR7, UR21, 0x3 ;  /* 0x0000001507057291 */ /* 0x000fe2000f8e18ff */
[----:B------:R-:W-:Y:S01]  /*2110*/  LOP3.LUT R12, R12, UR8, RZ, 0x3c, !PT ;  /* 0x000000080c0c7c12 */ /* 0x000fe2000f8e3cff */
[----:B------:R-:W-:Y:S02]  /*2120*/  ULEA UR8, UR4, UR37, 0xe ;  /* 0x0000002504087291 */ /* 0x000fe4000f8e70ff */
[----:B------:R-:W-:Y:S01]  /*2130*/  USHF.L.U32 UR18, UR6, 0x7, URZ ;  /* 0x0000000706127899 */ /* 0x000fe200080006ff */
[----:B-1----:R-:W-:Y:S01]  /*2140*/  SHF.L.U32 R0, R12, 0x1f, RZ ;  /* 0x0000001f0c007819 */ /* 0x002fe200000006ff */
[----:B------:R-:W-:Y:S02]  /*2150*/  UPRMT UR4, URZ, 0x5410, UR27 ;  /* 0x00005410ff047896 */ /* 0x000fe4000800001b */
[----:B------:R-:W-:Y:S01]  /*2160*/  UIADD3.X UR15, UPT, UPT, URZ, UR29, URZ, UP1, !UPT ;  /* 0x0000001dff0f7290 */ /* 0x000fe20008ffe4ff */
[----:B------:R3:W4:Y:S01]  /*2170*/  SYNCS.PHASECHK.TRANS64.TRYWAIT P0, [UR5+0x40], R0 ;  /* 0x00004000ff0075a7 */ /* 0x0007220008001105 */
[----:B------:R-:W-:-:S02]  /*2180*/  UPRMT UR5, URZ, 0x5410, UR26 ;  /* 0x00005410ff057896 */ /* 0x000fc4000800001a */
[----:B------:R-:W-:Y:S01]  /*2190*/  UIADD3.X UR23, UPT, UPT, URZ, UR29, URZ, UP0, !UPT ;  /* 0x0000001dff177290 */ /* 0x000fe200087fe4ff */
[----:B------:R-:W-:Y:S01]  /*21a0*/  UMOV UR32, 0x0 ;  /* 0x0000000000207882 */ /* 0x000fe20000000000 */
[----:B------:R-:W-:Y:S01]  /*21b0*/  UMOV UR33, 0x10000000 ;  /* 0x1000000000217882 */ /* 0x000fe20000000000 */
[----:B------:R-:W-:Y:S01]  /*21c0*/  UMOV UR19, UR35 ;  /* 0x0000002300137c82 */ /* 0x000fe20008000000 */
[----:B------:R-:W-:Y:S01]  /*21d0*/  UMOV UR20, UR36 ;  /* 0x0000002400147c82 */ /* 0x000fe20008000000 */
[----:B------:R-:W-:Y:S01]  /*21e0*/  UMOV UR12, UR36 ;  /* 0x00000024000c7c82 */ /* 0x000fe20008000000 */
[----:B------:R-:W-:Y:S01]  /*21f0*/  UMOV UR9, UR17 ;  /* 0x0000001100097c82 */ /* 0x000fe20008000000 */
[----:B------:R-:W-:Y:S01]  /*2200*/  UMOV UR10, UR18 ;  /* 0x00000012000a7c82 */ /* 0x000fe20008000000 */
[----:B------:R1:W-:Y:S01]  /*2210*/  UTMALDG.3D.MULTICAST [UR16], [UR14], UR4, desc[UR32] ;  /* 0x000020100e0073b4 */ /* 0x0003e20008011804 */
[----:B------:R-:W-:-:S04]  /*2220*/  UIADD3 UR6, UPT, UPT, UR6, 0x1, URZ ;  /* 0x0000000106067890 */ /* 0x000fc8000fffe0ff */
[----:B------:R-:W-:Y:S01]  /*2230*/  UISETP.NE.AND UP0, UPT, UR6, UR13, UPT ;  /* 0x0000000d0600728c */ /* 0x000fe2000bf05270 */
[----:B------:R3:W-:Y:S01]  /*2240*/  UTMALDG.3D.MULTICAST [UR8], [UR22], UR5, desc[UR32] ;  /* 0x00002008160073b4 */ /* 0x0007e20008011805 */
[----:B-1----:R-:W-:-:S07]  /*2250*/  UMOV UR4, UR7 ;  /* 0x0000000700047c82 */ /* 0x002fce0008000000 */
[----:B---3--:R-:W-:Y:S05]  /*2260*/  BRA.U UP0, `(.L_x_39) ;  /* 0xfffffffd004c7547 */ /* 0x008fea000b83ffff */
.L_x_33:
[C---:B------:R-:W-:Y:S01]  /*2270*/  LEA R3, R11.reuse, UR21, 0x3 ;  /* 0x000000150b037c11 */ /* 0x040fe2000f8e18ff */
[----:B------:R-:W-:Y:S01]  /*2280*/  NOP ;  /* 0x0000000000007918 */ /* 0x000fe20000000000 */
[----:B-1----:R-:W-:Y:S02]  /*2290*/  SHF.L.U32 R0, R10, 0x1f, RZ ;  /* 0x0000001f0a007819 */ /* 0x002fe400000006ff */
[----:B------:R-:W-:Y:S02]  /*22a0*/  LEA R5, R11, UR21, 0x4 ;  /* 0x000000150b057c11 */ /* 0x000fe4000f8e20ff */
[----:B--2-4-:R-:W1:Y:S02]  /*22b0*/  SYNCS.PHASECHK.TRANS64.TRYWAIT P0, [R3+URZ+0xb0], R0 ;  /* 0x0000b000030075a7 */ /* 0x014e6400080011ff */
[----:B-1----:R-:W-:Y:S05]  /*22c0*/  @!P0 BRA `(.L_x_40) ;  /* 0x0000005800d48947 */ /* 0x002fea0003800000 */
.L_x_120:
[----:B------:R-:W2:Y:S01]  /*22d0*/  LDS.128 R4, [R5+0x140] ;  /* 0x0001400005047984 */ /* 0x000ea20000000c00 */
[----:B------:R-:W-:Y:S01]  /*22e0*/  UISETP.GE.AND UP0, UPT, UR42, 0x1, UPT ;  /* 0x000000012a00788c */ /* 0x000fe2000bf06270 */
[----:B------:R-:W-:Y:S01]  /*22f0*/  @!PT LDS RZ, [RZ] ;  /* 0x00000000fffff984 */ /* 0x000fe20000000800 */
[----:B------:R-:W-:Y:S01]  /*2300*/  @!PT LDS RZ, [RZ] ;  /* 0x00000000fffff984 */ /* 0x000fe20000000800 */
[----:B------:R-:W-:Y:S01]  /*2310*/  @!PT LDS RZ, [RZ] ;  /* 0x00000000fffff984 */ /* 0x000fe20000000800 */
[----:B------:R-:W-:Y:S01]  /*2320*/  @!PT LDS RZ, [RZ] ;  /* 0x00000000fffff984 */ /* 0x000fe20000000800 */
[----:B------:R3:W-:Y:S06]  /*2330*/  MEMBAR.ALL.CTA ;  /* 0x0000000000007992 */ /* 0x0007ec0000008000 */
[----:B---3--:R-:W3:Y:S01]  /*2340*/  FENCE.VIEW.ASYNC.S ;  /* 0x00000000000073c6 */ /* 0x008ee20000000000 */
[----:B--2---:R-:W-:-:S13]  /*2350*/  LOP3.LUT P0, RZ, R6, 0x1, RZ, 0xc0, !PT ;  /* 0x0000000106ff7812 */ /* 0x004fda000780c0ff */
[----:B---3--:R-:W-:Y:S01]  /*2360*/  VOTEU.ANY UP1, P0 ;  /* 0x0000000000ff7886 */ /* 0x008fe20000020100 */
[----:B------:R-:W-:-:S13]  /*2370*/  PLOP3.LUT P0, PT, PT, PT, UP1, 0x80, 0x8 ;  /* 0x000000000008781c */ /* 0x000fda0003f0f018 */
[----:B-1----:R-:W-:Y:S02]  /*2380*/  @P0 LOP3.LUT R0, R5, 0xffff, RZ, 0xc0, !PT ;  /* 0x0000ffff05000812 */ /* 0x002fe400078ec0ff */
[----:B------:R-:W-:Y:S02]  /*2390*/  @P0 MOV R2, R4 ;  /* 0x0000000400020202 */ /* 0x000fe40000000f00 */
[----:B------:R-:W-:Y:S01]  /*23a0*/  @P0 R2UR UR5, R0 ;  /* 0x00000000000502ca */ /* 0x000fe200000e0000 */
[----:B------:R-:W-:Y:S01]  /*23b0*/  VIADD R0, R3, 0xc0 ;  /* 0x000000c003007836 */ /* 0x000fe20000000000 */
[----:B------:R-:W-:Y:S02]  /*23c0*/  @P0 SHF.R.U32.HI R4, RZ, 0x10, R5 ;  /* 0x00000010ff040819 */ /* 0x000fe40000011605 */
[----:B------:R-:W-:Y:S02]  /*23d0*/  @P0 R2UR UR6, R2 ;  /* 0x00000000020602ca */ /* 0x000fe400000e0000 */
[----:B------:R-:W-:-:S02]  /*23e0*/  PRMT R0, RZ, 0x654, R0 ;  /* 0x00000654ff007816 */ /* 0x000fc40000000000 */
[----:B------:R-:W-:Y:S02]  /*23f0*/  @P0 R2UR UR4, R4 ;  /* 0x00000000040402ca */ /* 0x000fe400000e0000 */
[----:B------:R1:W-:Y:S03]  /*2400*/  SYNCS.ARRIVE.TRANS64.RED.A1T0 RZ, [R0+URZ], RZ ;  /* 0x000000ff00ff79a7 */ /* 0x0003e600081004ff */
[----:B------:R-:W-:-:S04]  /*2410*/  @UP1 UMOV UR39, UR5 ;  /* 0x0000000500271c82 */ /* 0x000fc80008000000 */
[----:B------:R-:W-:-:S04]  /*2420*/  @UP1 UMOV UR40, UR6 ;  /* 0x0000000600281c82 */ /* 0x000fc80008000000 */
[----:B------:R-:W-:Y:S01]  /*2430*/  @UP1 UMOV UR36, UR4 ;  /* 0x0000000400241c82 */ /* 0x000fe20008000000 */
[----:B------:R-:W-:Y:S05]  /*2440*/  BRA.U !UP0, `(.L_x_41) ;  /* 0x0000000108d47547 */ /* 0x000fea000b800000 */
[----:B------:R-:W2:Y:S01]  /*2450*/  LDCU.128 UR12, c[0x0][0xb10] ;  /* 0x00016200ff0c77ac */ /* 0x000ea20008000c00 */
[----:B------:R-:W3:Y:S01]  /*2460*/  LDCU UR22, c[0x0][0xb20] ;  /* 0x00016400ff1677ac */ /* 0x000ee20008000800 */
[----:B------:R-:W4:Y:S01]  /*2470*/  LDCU UR20, c[0x0][0xb0c] ;  /* 0x00016180ff1477ac */ /* 0x000f220008000800 */
[----:B------:R-:W1:Y:S01]  /*2480*/  LDCU.64 UR8, c[0x0][0xb28] ;  /* 0x00016500ff0877ac */ /* 0x000e620008000a00 */
[----:B------:R-:W-:Y:S02]  /*2490*/  UISETP.NE.AND UP3, UPT, UR42, 0x1, UPT ;  /* 0x000000012a00788c */ /* 0x000fe4000bf65270 */
[----:B--2---:R-:W-:Y:S02]  /*24a0*/  UIMAD.WIDE.U32 UR10, UR41, UR15, URZ ;  /* 0x0000000f290a72a5 */ /* 0x004fe4000f8e00ff */
[----:B------:R-:W-:Y:S02]  /*24b0*/  UIMAD.WIDE.U32 UR4, UR43, UR12, URZ ;  /* 0x0000000c2b0472a5 */ /* 0x000fe4000f8e00ff */
[----:B------:R-:W-:-:S02]  /*24c0*/  UISETP.NE.AND UP0, UPT, UR14, 0x1, UPT ;  /* 0x000000010e00788c */ /* 0x000fc4000bf05270 */
[----:B------:R-:W-:Y:S01]  /*24d0*/  UIMAD.WIDE.U32 UR18, UR39, UR15, URZ ;  /* 0x0000000f271272a5 */ /* 0x000fe2000f8e00ff */
[----:B------:R-:W-:Y:S02]  /*24e0*/  UMOV UR10, UR11 ;  /* 0x0000000b000a7c82 */ /* 0x000fe40008000000 */
[----:B------:R-:W-:Y:S01]  /*24f0*/  UMOV UR4, UR5 ;  /* 0x0000000500047c82 */ /* 0x000fe20008000000 */
[----:B---3--:R-:W-:Y:S02]  /*2500*/  USHF.R.U32.HI UR10, URZ, UR22, UR10 ;  /* 0x00000016ff0a7299 */ /* 0x008fe4000801160a */
[----:B----4-:R-:W-:Y:S02]  /*2510*/  UISETP.NE.AND UP2, UPT, UR20, 0x1, UPT ;  /* 0x000000011400788c */ /* 0x010fe4000bf45270 */
[----:B------:R-:W-:Y:S02]  /*2520*/  USHF.R.U32.HI UR4, URZ, UR13, UR4 ;  /* 0x0000000dff047299 */ /* 0x000fe40008011604 */
[----:B------:R-:W-:-:S02]  /*2530*/  USEL UR5, UR41, UR10, !UP0 ;  /* 0x0000000a29057287 */ /* 0x000fc4000c000000 */
[----:B------:R-:W-:Y:S02]  /*2540*/  USEL UR6, UR43, UR4, !UP2 ;  /* 0x000000042b067287 */ /* 0x000fe4000d000000 */
[----:B-1----:R-:W-:Y:S01]  /*2550*/  UIMAD.WIDE.U32 UR10, UR5, UR8, URZ ;  /* 0x00000008050a72a5 */ /* 0x002fe2000f8e00ff */
[----:B------:R-:W-:Y:S01]  /*2560*/  UMOV UR4, UR19 ;  /* 0x0000001300047c82 */ /* 0x000fe20008000000 */
[----:B------:R-:W-:Y:S02]  /*2570*/  UIMAD.WIDE.U32 UR16, UR40, UR12, URZ ;  /* 0x0000000c281072a5 */ /* 0x000fe4000f8e00ff */
[----:B------:R-:W-:-:S03]  /*2580*/  UIMAD.WIDE.U32 UR18, UR6, UR8, URZ ;  /* 0x00000008061272a5 */ /* 0x000fc6000f8e00ff */
[----:B------:R-:W-:Y:S01]  /*2590*/  UMOV UR10, UR11 ;  /* 0x0000000b000a7c82 */ /* 0x000fe20008000000 */
[----:B------:R-:W-:Y:S02]  /*25a0*/  USHF.R.U32.HI UR4, URZ, UR22, UR4 ;  /* 0x00000016ff047299 */ /* 0x000fe40008011604 */
[----:B------:R-:W-:Y:S01]  /*25b0*/  @UP3 USHF.R.U32.HI UR5, URZ, UR9, UR10 ;  /* 0x00000009ff053299 */ /* 0x000fe2000801160a */
[----:B------:R-:W-:Y:S01]  /*25c0*/  UMOV UR16, UR17 ;  /* 0x0000001100107c82 */ /* 0x000fe20008000000 */
[----:B------:R-:W-:Y:S01]  /*25d0*/  UMOV UR18, UR19 ;  /* 0x0000001300127c82 */ /* 0x000fe20008000000 */
[----:B------:R-:W-:Y:S02]  /*25e0*/  USHF.R.U32.HI UR13, URZ, UR13, UR16 ;  /* 0x0000000dff0d7299 */ /* 0x000fe40008011610 */
[----:B------:R-:W-:Y:S02]  /*25f0*/  USEL UR4, UR39, UR4, !UP0 ;  /* 0x0000000427047287 */ /* 0x000fe4000c000000 */
[----:B------:R-:W-:-:S02]  /*2600*/  @UP3 USHF.R.U32.HI UR6, URZ, UR9, UR18 ;  /* 0x00000009ff063299 */ /* 0x000fc40008011612 */
[----:B------:R-:W-:Y:S02]  /*2610*/  UIMAD UR10, UR42, UR5, URZ ;  /* 0x000000052a0a72a4 */ /* 0x000fe4000f8e02ff */
[----:B------:R-:W-:Y:S02]  /*2620*/  USEL UR5, UR40, UR13, !UP2 ;  /* 0x0000000d28057287 */ /* 0x000fe4000d000000 */
[----:B------:R-:W-:Y:S02]  /*2630*/  UIMAD UR12, UR42, UR6, URZ ;  /* 0x000000062a0c72a4 */ /* 0x000fe4000f8e02ff */
[----:B------:R-:W-:Y:S02]  /*2640*/  UISETP.GE.AND UP0, UPT, UR4, UR10, UPT ;  /* 0x0000000a0400728c */ /* 0x000fe4000bf06270 */
[----:B------:R-:W-:Y:S02]  /*2650*/  UIMAD.WIDE.U32 UR10, UR4, UR8, URZ ;  /* 0x00000008040a72a5 */ /* 0x000fe4000f8e00ff */
[----:B------:R-:W-:-:S02]  /*2660*/  UISETP.GE.OR UP0, UPT, UR5, UR12, UP0 ;  /* 0x0000000c0500728c */ /* 0x000fc40008706670 */
        /* <DEDUP_REMOVED lines=19> */
.L_x_41:
[----:B------:R-:W2:Y:S02]  /*27a0*/  LDCU UR4, c[0x0][0xb30] ;  /* 0x00016600ff0477ac */ /* 0x000ea40008000800 */
[----:B--2---:R-:W-:-:S09]  /*27b0*/  UISETP.NE.AND UP0, UPT, UR4, 0x1, UPT ;  /* 0x000000010400788c */ /* 0x004fd2000bf05270 */
        /* <DEDUP_REMOVED lines=18> */
.L_x_42:
[----:B------:R-:W-:Y:S01]  /*28e0*/  VIADD R11, R11, 0x1 ;  /* 0x000000010b0b7836 */ /* 0x000fe20000000000 */
[----:B------:R-:W-:Y:S01]  /*28f0*/  PLOP3.LUT P1, PT, PT, PT, PT, 0x80, 0x8 ;  /* 0x000000000008781c */ /* 0x000fe20003f2f070 */
[----:B------:R-:W-:Y:S02]  /*2900*/  UIADD3 UR16, UPT, UPT, UR40, UR60, URZ ;  /* 0x0000003c28107290 */ /* 0x000fe4000fffe0ff */
[----:B------:R-:W-:Y:S01]  /*2910*/  UIADD3 UR20, UPT, UPT, UR39, UR59, URZ ;  /* 0x0000003b27147290 */ /* 0x000fe2000fffe0ff */
[----:B------:R-:W-:-:S04]  /*2920*/  ISETP.NE.AND P0, PT, R11, 0x2, PT ;  /* 0x000000020b00780c */ /* 0x000fc80003f05270 */
[----:B------:R-:W-:Y:S02]  /*2930*/  SEL R3, RZ, 0x1, P0 ;  /* 0x00000001ff037807 */ /* 0x000fe40000000000 */
[----:B------:R-:W-:Y:S02]  /*2940*/  SEL R11, R11, RZ, P0 ;  /* 0x000000ff0b0b7207 */ /* 0x000fe40000000000 */
[----:B------:R-:W-:Y:S01]  /*2950*/  LOP3.LUT R10, R10, R3, RZ, 0x3c, !PT ;  /* 0x000000030a0a7212 */ /* 0x000fe200078e3cff */
[----:B------:R-:W-:Y:S06]  /*2960*/  BRA.U UP1, `(.L_x_43) ;  /* 0xfffffff101547547 */ /* 0x000fec000b83ffff */
[----:B------:R-:W-:Y:S01]  /*2970*/  UIADD3 UR21, UPT, UPT, UR21, 0x40, URZ ;  /* 0x0000004015157890 */ /* 0x000fe2000fffe0ff */
[----:B------:R-:W-:-:S03]  /*2980*/  SHF.L.U32 R3, R12, 0x1f, RZ ;  /* 0x0000001f0c037819 */ /* 0x000fc600000006ff */
[----:B------:R-:W-:-:S09]  /*2990*/  ULEA UR4, UR7, UR21, 0x3 ;  /* 0x0000001507047291 */ /* 0x000fd2000f8e18ff */
[----:B------:R-:W2:Y:S02]  /*29a0*/  SYNCS.PHASECHK.TRANS64.TRYWAIT P0, [UR4], R3 ;  /* 0x00000003ff0075a7 */ /* 0x000ea40008001104 */
[----:B--2---:R-:W-:Y:S05]  /*29b0*/  @!P0 BRA `(.L_x_44) ;  /* 0x00000054002c8947 */ /* 0x004fea0003800000 */
.L_x_122:
[----:B------:R-:W-:-:S04]  /*29c0*/  UIADD3 UR4, UPT, UPT, UR7, 0x1, URZ ;  /* 0x0000000107047890 */ /* 0x000fc8000fffe0ff */
[----:B------:R-:W-:-:S04]  /*29d0*/  UISETP.NE.AND UP0, UPT, UR4, 0x8, UPT ;  /* 0x000000080400788c */ /* 0x000fc8000bf05270 */
[----:B------:R-:W-:Y:S02]  /*29e0*/  USEL UR6, URZ, 0x1, UP0 ;  /* 0x00000001ff067887 */ /* 0x000fe40008000000 */
[----:B------:R-:W-:-:S04]  /*29f0*/  USEL UR4, UR4, URZ, UP0 ;  /* 0x000000ff04047287 */ /* 0x000fc80008000000 */
[----:B------:R-:W-:Y:S01]  /*2a00*/  ULEA UR5, UR4, UR21, 0x3 ;  /* 0x0000001504057291 */ /* 0x000fe2000f8e18ff */
[----:B------:R-:W-:-:S04]  /*2a10*/  LOP3.LUT R2, R12, UR6, RZ, 0x3c, !PT ;  /* 0x000000060c027c12 */ /* 0x000fc8000f8e3cff */
[----:B-1----:R-:W-:-:S04]  /*2a20*/  SHF.L.U32 R3, R2, 0x1f, RZ ;  /* 0x0000001f02037819 */ /* 0x002fc800000006ff */
[----:B------:R-:W1:Y:S02]  /*2a30*/  SYNCS.PHASECHK.TRANS64.TRYWAIT P0, [UR5], R3 ;  /* 0x00000003ff0075a7 */ /* 0x000e640008001105 */
[----:B-1----:R-:W-:Y:S05]  /*2a40*/  @!P0 BRA `(.L_x_45) ;  /* 0x0000005400208947 */ /* 0x002fea0003800000 */
.L_x_124:
        /* <DEDUP_REMOVED lines=9> */
.L_x_126:
        /* <DEDUP_REMOVED lines=9> */
.L_x_128:
        /* <DEDUP_REMOVED lines=9> */
.L_x_130:
        /* <DEDUP_REMOVED lines=9> */
.L_x_132:
        /* <DEDUP_REMOVED lines=9> */
.L_x_134:
[----:B------:R-:W-:-:S04]  /*2d20*/  UIADD3 UR4, UPT, UPT, UR4, 0x1, URZ ;  /* 0x0000000104047890 */ /* 0x000fc8000fffe0ff */
[----:B------:R-:W-:-:S04]  /*2d30*/  UISETP.NE.AND UP0, UPT, UR4, 0x8, UPT ;  /* 0x000000080400788c */ /* 0x000fc8000bf05270 */
[----:B------:R-:W-:Y:S02]  /*2d40*/  USEL UR5, URZ, 0x1, UP0 ;  /* 0x00000001ff057887 */ /* 0x000fe40008000000 */
[----:B------:R-:W-:-:S04]  /*2d50*/  USEL UR4, UR4, URZ, UP0 ;  /* 0x000000ff04047287 */ /* 0x000fc80008000000 */
[----:B------:R-:W-:Y:S01]  /*2d60*/  ULEA UR4, UR4, UR21, 0x3 ;  /* 0x0000001504047291 */ /* 0x000fe2000f8e18ff */
[----:B-1----:R-:W-:-:S04]  /*2d70*/  LOP3.LUT R3, R2, UR5, RZ, 0x3c, !PT ;  /* 0x0000000502037c12 */ /* 0x002fc8000f8e3cff */
[----:B------:R-:W-:Y:S01]  /*2d80*/  SHF.L.U32 R3, R3, 0x1f, RZ ;  /* 0x0000001f03037819 */ /* 0x000fe200000006ff */
[----:B------:R-:W-:-:S07]  /*2d90*/  IMAD.U32 R0, RZ, RZ, UR4 ;  /* 0x00000004ff007e24 */ /* 0x000fce000f8e00ff */
.L_x_51:
[----:B-1----:R1:W2:Y:S02]  /*2da0*/  SYNCS.PHASECHK.TRANS64.TRYWAIT P0, [R0+URZ], R3 ;  /* 0x00000003000075a7 */ /* 0x0022a400080011ff */
[----:B--2---:R-:W-:Y:S05]  /*2db0*/  @!P0 NANOSLEEP.SYNCS 0x989680 ;  /* 0x009896800000895d */ /* 0x004fea0003900000 */
[----:B------:R-:W2:Y:S02]  /*2dc0*/  @!P0 SYNCS.PHASECHK.TRANS64 P0, [R0+URZ], R3 ;  /* 0x00000003000085a7 */ /* 0x000ea400080010ff */
[----:B--2---:R-:W-:Y:S05]  /*2dd0*/  @P0 EXIT ;  /* 0x000000000000094d */ /* 0x004fea0003800000 */
[----:B------:R-:W-:Y:S05]  /*2de0*/  BRA `(.L_x_51) ;  /* 0xfffffffc00ec7947 */ /* 0x000fea000383ffff */
.L_x_23:
[----:B------:R-:W2:Y:S02]  /*2df0*/  S2UR UR4, SR_CgaCtaId ;  /* 0x00000000000479c3 */ /* 0x000ea40000008800 */
[----:B--2---:R-:W-:-:S04]  /*2e00*/  UISETP.NE.AND UP0, UPT, UR4, URZ, UPT ;  /* 0x000000ff0400728c */ /* 0x004fc8000bf05270 */
[----:B------:R-:W-:-:S09]  /*2e10*/  UISETP.NE.OR UP0, UPT, UR17, 0x1, UP0 ;  /* 0x000000011100788c */ /* 0x000fd20008705670 */
[----:B------:R-:W-:Y:S05]  /*2e20*/  BRA.U UP0, `(.L_x_52) ;  /* 0x00000005004c7547 */ /* 0x000fea000b800000 */
[----:B------:R-:W2:Y:S01]  /*2e30*/  S2UR UR5, SR_CgaCtaId ;  /* 0x00000000000579c3 */ /* 0x000ea20000008800 */
[----:B------:R-:W-:Y:S01]  /*2e40*/  UMOV UR4, 0x400 ;  /* 0x0000040000047882 */ /* 0x000fe20000000000 */
[----:B------:R-:W-:Y:S01]  /*2e50*/  ISETP.GE.U32.AND P2, PT, R0, 0x8, PT ;  /* 0x000000080000780c */ /* 0x000fe20003f46070 */
[----:B------:R-:W-:Y:S01]  /*2e60*/  IMAD.MOV.U32 R12, RZ, RZ, 0x1 ;  /* 0x00000001ff0c7424 */ /* 0x000fe200078e00ff */
[----:B------:R-:W-:Y:S02]  /*2e70*/  CS2R R10, SRZ ;  /* 0x00000000000a7805 */ /* 0x000fe4000001ff00 */
[----:B------:R-:W-:Y:S01]  /*2e80*/  CS2R R8, SRZ ;  /* 0x0000000000087805 */ /* 0x000fe2000001ff00 */
[----:B--2---:R-:W-:-:S03]  /*2e90*/  ULEA UR6, UR5, UR4, 0x18 ;  /* 0x0000000405067291 */ /* 0x004fc6000f8ec0ff */
[----:B------:R-:W-:-:S09]  /*2ea0*/  UMOV UR5, URZ ;  /* 0x000000ff00057c82 */ /* 0x000fd20008000000 */
.L_x_56:
[----:B------:R-:W-:Y:S02]  /*2eb0*/  LEA R2, R8, UR6, 0x3 ;  /* 0x0000000608027c11 */ /* 0x000fe4000f8e18ff */
[----:B------:R-:W-:-:S03]  /*2ec0*/  SHF.L.U32 R5, R9, 0x1f, RZ ;  /* 0x0000001f09057819 */ /* 0x000fc600000006ff */
[----:B------:R-:W-:Y:S01]  /*2ed0*/  VIADD R4, R2, 0x120 ;  /* 0x0000012002047836 */ /* 0x000fe20000000000 */
[----:B------:R-:W2:Y:S02]  /*2ee0*/  SYNCS.PHASECHK.TRANS64.TRYWAIT P0, [R2+URZ+0x110], R5 ;  /* 0x00011005020075a7 */ /* 0x000ea400080011ff */
[----:B--2---:R-:W-:Y:S05]  /*2ef0*/  @!P0 BRA `(.L_x_53) ;  /* 0x0000005000848947 */ /* 0x004fea0003800000 */
.L_x_135:
[----:B------:R-:W-:Y:S01]  /*2f00*/  ULEA UR4, UR5, UR6, 0x3 ;  /* 0x0000000605047291 */ /* 0x000fe2000f8e18ff */
[----:B------:R-:W-:Y:S02]  /*2f10*/  PRMT R4, RZ, 0x654, R4 ;  /* 0x00000654ff047816 */ /* 0x000fe40000000004 */
[----:B--2---:R-:W-:Y:S01]  /*2f20*/  SHF.L.U32 R5, R12, 0x1f, RZ ;  /* 0x0000001f0c057819 */ /* 0x004fe200000006ff */
[----:B------:R-:W-:Y:S01]  /*2f30*/  UIADD3 UR7, UPT, UPT, UR4, 0xb0, URZ ;  /* 0x000000b004077890 */ /* 0x000fe2000fffe0ff */
[----:B------:R2:W-:Y:S05]  /*2f40*/  SYNCS.ARRIVE.TRANS64.RED.A1T0 RZ, [R4+URZ], RZ ;  /* 0x000000ff04ff79a7 */ /* 0x0005ea00081004ff */
[----:B------:R-:W-:Y:S01]  /*2f50*/  IMAD.U32 R7, RZ, RZ, UR7 ;  /* 0x00000007ff077e24 */ /* 0x000fe2000f8e00ff */
[----:B------:R-:W3:Y:S04]  /*2f60*/  SYNCS.PHASECHK.TRANS64.TRYWAIT P0, [UR4+0xc0], R5 ;  /* 0x0000c005ff0075a7 */ /* 0x000ee80008001104 */
[----:B------:R-:W-:Y:S01]  /*2f70*/  PRMT R6, R0, 0x654, R7 ;  /* 0x0000065400067816 */ /* 0x000fe20000000007 */
[----:B--2---:R-:W-:Y:S01]  /*2f80*/  @!P2 IMAD.MOV.U32 R4, RZ, RZ, 0x10 ;  /* 0x00000010ff04a424 */ /* 0x004fe200078e00ff */
[----:B---3--:R-:W-:Y:S06]  /*2f90*/  @!P0 BRA `(.L_x_54) ;  /* 0x0000005000708947 */ /* 0x008fec0003800000 */
.L_x_137:
[----:B------:R-:W-:Y:S01]  /*2fa0*/  ULEA UR8, UR5, UR6, 0x4 ;  /* 0x0000000605087291 */ /* 0x000fe2000f8e20ff */
[----:B------:R-:W-:Y:S01]  /*2fb0*/  SEL R3, R6, R3, !P2 ;  /* 0x0000000306037207 */ /* 0x000fe20005000000 */
[----:B------:R-:W-:Y:S01]  /*2fc0*/  UIADD3 UR9, UPT, UPT, UR4, 0xb0, URZ ;  /* 0x000000b004097890 */ /* 0x000fe2000fffe0ff */
[----:B--2---:R-:W-:Y:S01]  /*2fd0*/  LEA R2, R11, UR6, 0x3 ;  /* 0x000000060b027c11 */ /* 0x004fe2000f8e18ff */
[----:B------:R-:W-:Y:S01]  /*2fe0*/  UIADD3 UR8, UPT, UPT, UR8, 0x140, URZ ;  /* 0x0000014008087890 */ /* 0x000fe2000fffe0ff */
[----:B------:R-:W-:Y:S01]  /*2ff0*/  SHF.L.U32 R5, R10, 0x1f, RZ ;  /* 0x0000001f0a057819 */ /* 0x000fe200000006ff */
[----:B------:R2:W-:Y:S01]  /*3000*/  @!P2 SYNCS.ARRIVE.TRANS64.RED RZ, [R3+URZ], R4 ;  /* 0x0000000403ffa9a7 */ /* 0x0005e200080004ff */
[----:B------:R-:W-:Y:S01]  /*3010*/  UIADD3 UR4, UPT, UPT, UR5, 0x1, URZ ;  /* 0x0000000105047890 */ /* 0x000fe2000fffe0ff */
[----:B------:R-:W-:-:S03]  /*3020*/  VIADD R8, R8, 0x1 ;  /* 0x0000000108087836 */ /* 0x000fc60000000000 */
[----:B------:R-:W-:Y:S02]  /*3030*/  UISETP.NE.AND UP0, UPT, UR4, 0x2, UPT ;  /* 0x000000020400788c */ /* 0x000fe4000bf05270 */
[----:B------:R-:W-:Y:S06]  /*3040*/  UGETNEXTWORKID.BROADCAST [UR8], [UR9] ;  /* 0x00000000080073ca */ /* 0x000fec0008000100 */
[----:B------:R-:W-:Y:S01]  /*3050*/  USEL UR7, URZ, 0x1, UP0 ;  /* 0x00000001ff077887 */ /* 0x000fe20008000000 */
[----:B------:R-:W-:Y:S01]  /*3060*/  ISETP.NE.AND P0, PT, R8, 0x2, PT ;  /* 0x000000020800780c */ /* 0x000fe20003f05270 */
[----:B------:R-:W-:Y:S01]  /*3070*/  USEL UR5, UR4, URZ, UP0 ;  /* 0x000000ff04057287 */ /* 0x000fe20008000000 */
[----:B------:R-:W3:Y:S03]  /*3080*/  SYNCS.PHASECHK.TRANS64.TRYWAIT P1, [R2+URZ+0xb0], R5 ;  /* 0x0000b005020075a7 */ /* 0x000ee600080211ff */
[----:B------:R-:W-:Y:S01]  /*3090*/  LOP3.LUT R12, R12, UR7, RZ, 0x3c, !PT ;  /* 0x000000070c0c7c12 */ /* 0x000fe2000f8e3cff */
[----:B--23--:R-:W-:Y:S07]  /*30a0*/  @!P1 BRA `(.L_x_55) ;  /* 0x0000005000449947 */ /* 0x00cfee0003800000 */
.L_x_138:
[C---:B------:R-:W-:Y:S01]  /*30b0*/  LEA R4, R11.reuse, UR6, 0x4 ;  /* 0x000000060b047c11 */ /* 0x040fe2000f8e20ff */
[----:B--2---:R-:W-:Y:S01]  /*30c0*/  VIADD R2, R2, 0xc0 ;  /* 0x000000c002027836 */ /* 0x004fe20000000000 */
[----:B------:R-:W-:Y:S01]  /*30d0*/  SEL R8, R8, RZ, P0 ;  /* 0x000000ff08087207 */ /* 0x000fe20000000000 */
[----:B------:R-:W-:-:S03]  /*30e0*/  VIADD R11, R11, 0x1 ;  /* 0x000000010b0b7836 */ /* 0x000fc60000000000 */
[----:B------:R-:W2:Y:S01]  /*30f0*/  LDS.128 R4, [R4+0x140] ;  /* 0x0001400004047984 */ /* 0x000ea20000000c00 */
[----:B------:R-:W-:Y:S02]  /*3100*/  PRMT R2, RZ, 0x654, R2 ;  /* 0x00000654ff027816 */ /* 0x000fe40000000002 */
[C---:B------:R-:W-:Y:S01]  /*3110*/  ISETP.NE.AND P1, PT, R11.reuse, 0x2, PT ;  /* 0x000000020b00780c */ /* 0x040fe20003f25270 */
[----:B------:R-:W-:Y:S01]  /*3120*/  @!PT LDS RZ, [RZ] ;  /* 0x00000000fffff984 */ /* 0x000fe20000000800 */
[----:B------:R-:W-:Y:S01]  /*3130*/  @!PT LDS RZ, [RZ] ;  /* 0x00000000fffff984 */ /* 0x000fe20000000800 */
[----:B------:R-:W-:Y:S01]  /*3140*/  @!PT LDS RZ, [RZ] ;  /* 0x00000000fffff984 */ /* 0x000fe20000000800 */
[----:B------:R-:W-:Y:S01]  /*3150*/  @!PT LDS RZ, [RZ] ;  /* 0x00000000fffff984 */ /* 0x000fe20000000800 */
[----:B------:R3:W-:Y:S06]  /*3160*/  MEMBAR.ALL.CTA ;  /* 0x0000000000007992 */ /* 0x0007ec0000008000 */
[----:B---3--:R-:W3:Y:S01]  /*3170*/  FENCE.VIEW.ASYNC.S ;  /* 0x00000000000073c6 */ /* 0x008ee20000000000 */
[----:B------:R-:W-:Y:S01]  /*3180*/  SEL R11, R11, RZ, P1 ;  /* 0x000000ff0b0b7207 */ /* 0x000fe20000800000 */
[----:B---3--:R3:W-:Y:S01]  /*3190*/  SYNCS.ARRIVE.TRANS64.RED.A1T0 RZ, [R2+URZ], RZ ;  /* 0x000000ff02ff79a7 */ /* 0x0087e200081004ff */
[----:B--2---:R-:W-:-:S02]  /*31a0*/  LOP3.LUT P3, RZ, R6, 0x1, RZ, 0xc0, !PT ;  /* 0x0000000106ff7812 */ /* 0x004fc4000786c0ff */
[----:B------:R-:W-:-:S04]  /*31b0*/  SEL R5, RZ, 0x1, P1 ;  /* 0x00000001ff057807 */ /* 0x000fc80000800000 */
[----:B------:R-:W-:Y:S02]  /*31c0*/  LOP3.LUT R10, R10, R5, RZ, 0x3c, !PT ;  /* 0x000000050a0a7212 */ /* 0x000fe400078e3cff */
[----:B---3--:R-:W-:-:S04]  /*31d0*/  SEL R2, RZ, 0x1, P0 ;  /* 0x00000001ff027807 */ /* 0x008fc80000000000 */
[----:B------:R-:W-:Y:S01]  /*31e0*/  LOP3.LUT R9, R9, R2, RZ, 0x3c, !PT ;  /* 0x0000000209097212 */ /* 0x000fe200078e3cff */
[----:B------:R-:W-:Y:S06]  /*31f0*/  @P3 BRA `(.L_x_56) ;  /* 0xfffffffc002c3947 */ /* 0x000fec000383ffff */
[----:B------:R-:W-:Y:S01]  /*3200*/  ULEA UR4, UR5, UR6, 0x3 ;  /* 0x0000000605047291 */ /* 0x000fe2000f8e18ff */
[----:B------:R-:W-:-:S08]  /*3210*/  SHF.L.U32 R3, R12, 0x1f, RZ ;  /* 0x0000001f0c037819 */ /* 0x000fd000000006ff */
[----:B------:R-:W2:Y:S02]  /*3220*/  SYNCS.PHASECHK.TRANS64 P0, [UR4+0xc0], R3 ;  /* 0x0000c003ff0075a7 */ /* 0x000ea40008001004 */
[----:B--2---:R-:W-:Y:S05]  /*3230*/  @P0 BRA `(.L_x_57) ;  /* 0x0000000000080947 */ /* 0x004fea0003800000 */
[----:B------:R-:W2:Y:S02]  /*3240*/  SYNCS.PHASECHK.TRANS64.TRYWAIT P0, [UR4+0xc0], R3 ;  /* 0x0000c003ff0075a7 */ /* 0x000ea40008001104 */
[----:B--2---:R-:W-:Y:S05]  /*3250*/  @!P0 BRA `(.L_x_58) ;  /* 0x0000004c00ec8947 */ /* 0x004fea0003800000 */
.L_x_57:
[----:B------:R-:W-:-:S04]  /*3260*/  UIADD3 UR7, UPT, UPT, UR5, 0x1, URZ ;  /* 0x0000000105077890 */ /* 0x000fc8000fffe0ff */
[----:B------:R-:W-:-:S04]  /*3270*/  UISETP.NE.AND UP0, UPT, UR7, 0x2, UPT ;  /* 0x000000020700788c */ /* 0x000fc8000bf05270 */
[----:B------:R-:W-:Y:S02]  /*3280*/  USEL UR8, URZ, 0x1, UP0 ;  /* 0x00000001ff087887 */ /* 0x000fe40008000000 */
[----:B------:R-:W-:-:S04]  /*3290*/  USEL UR7, UR7, URZ, UP0 ;  /* 0x000000ff07077287 */ /* 0x000fc80008000000 */
[----:B------:R-:W-:Y:S01]  /*32a0*/  ULEA UR7, UR7, UR6, 0x3 ;  /* 0x0000000607077291 */ /* 0x000fe2000f8e18ff */
[----:B--2---:R-:W-:-:S04]  /*32b0*/  LOP3.LUT R3, R12, UR8, RZ, 0x3c, !PT ;  /* 0x000000080c037c12 */ /* 0x004fc8000f8e3cff */
[----:B------:R-:W-:-:S04]  /*32c0*/  SHF.L.U32 R0, R3, 0x1f, RZ ;  /* 0x0000001f03007819 */ /* 0x000fc800000006ff */
[----:B------:R-:W2:Y:S02]  /*32d0*/  SYNCS.PHASECHK.TRANS64 P0, [UR7+0xc0], R0 ;  /* 0x0000c000ff0075a7 */ /* 0x000ea40008001007 */
[----:B-12---:R-:W-:Y:S05]  /*32e0*/  @P0 EXIT ;  /* 0x000000000000094d */ /* 0x006fea0003800000 */
[----:B------:R-:W-:Y:S02]  /*32f0*/  SHF.L.U32 R3, R3, 0x1f, RZ ;  /* 0x0000001f03037819 */ /* 0x000fe400000006ff */
[----:B------:R-:W-:-:S07]  /*3300*/  MOV R0, UR7 ;  /* 0x0000000700007c02 */ /* 0x000fce0008000f00 */
.L_x_59:
[----:B-1----:R1:W2:Y:S02]  /*3310*/  SYNCS.PHASECHK.TRANS64.TRYWAIT P0, [R0+URZ+0xc0], R3 ;  /* 0x0000c003000075a7 */ /* 0x0022a400080011ff */
[----:B--2---:R-:W-:Y:S05]  /*3320*/  @!P0 NANOSLEEP.SYNCS 0x989680 ;  /* 0x009896800000895d */ /* 0x004fea0003900000 */
[----:B------:R-:W2:Y:S02]  /*3330*/  @!P0 SYNCS.PHASECHK.TRANS64 P0, [R0+URZ+0xc0], R3 ;  /* 0x0000c003000085a7 */ /* 0x000ea400080010ff */
[----:B--2---:R-:W-:Y:S05]  /*3340*/  @P0 EXIT ;  /* 0x000000000000094d */ /* 0x004fea0003800000 */
[----:B------:R-:W-:Y:S05]  /*3350*/  BRA `(.L_x_59) ;  /* 0xfffffffc00ec7947 */ /* 0x000fea000383ffff */
.L_x_52:
[----:B------:R-:W-:Y:S05]  /*3360*/  BRA.U UP6, `(.L_x_60) ;  /* 0x0000000d06d87547 */ /* 0x000fea000b800000 */
[----:B------:R-:W2:Y:S01]  /*3370*/  S2UR UR7, SR_CgaCtaId ;  /* 0x00000000000779c3 */ /* 0x000ea20000008800 */
[----:B------:R-:W-:Y:S01]  /*3380*/  UMOV UR4, 0x40 ;  /* 0x0000004000047882 */ /* 0x000fe20000000000 */
[----:B------:R-:W-:Y:S01]  /*3390*/  NOP ;  /* 0x0000000000007918 */ /* 0x000fe20000000000 */
[----:B------:R-:W-:Y:S01]  /*33a0*/  UMOV UR6, 0x400 ;  /* 0x0000040000067882 */ /* 0x000fe20000000000 */
[----:B--2---:R-:W-:Y:S02]  /*33b0*/  ULEA UR5, UR7, UR4, 0x18 ;  /* 0x0000000407057291 */ /* 0x004fe4000f8ec0ff */
[----:B------:R-:W-:-:S07]  /*33c0*/  ULEA UR6, UR7, UR6, 0x18 ;  /* 0x0000000607067291 */ /* 0x000fce000f8ec0ff */
[----:B------:R-:W2:Y:S02]  /*33d0*/  LDS.U8 R0, [UR5+0x1c] ;  /* 0x00001c05ff007984 */ /* 0x000ea40008000000 */
[----:B--2---:R-:W-:-:S13]  /*33e0*/  ISETP.NE.AND P0, PT, R0, RZ, PT ;  /* 0x000000ff0000720c */ /* 0x004fda0003f05270 */
[----:B------:R-:W-:Y:S05]  /*33f0*/  @P0 BRA `(.L_x_61) ;  /* 0x0000000000580947 */ /* 0x000fea0003800000 */
[----:B------:R-:W-:-:S13]  /*3400*/  ELECT P0, URZ, PT ;  /* 0x0000000000ff782f */ /* 0x000fda0003800000 */
[----:B------:R-:W-:Y:S05]  /*3410*/  @!P0 BRA `(.L_x_62) ;  /* 0x0000000000608947 */ /* 0x000fea0003800000 */
[----:B------:R-:W-:Y:S01]  /*3420*/  UMOV UR4, 0x10 ;  /* 0x0000001000047882 */ /* 0x000fe20000000000 */
[----:B------:R-:W-:Y:S01]  /*3430*/  HFMA2 R0, -RZ, RZ, 0, 5.9604644775390625e-08 ;  /* 0x00000001ff007431 */ /* 0x000fe200000001ff */
[----:B------:R-:W-:-:S03]  /*3440*/  MOV R3, 0xffff ;  /* 0x0000ffff00037802 */ /* 0x000fc60000000f00 */
[----:B------:R-:W-:Y:S04]  /*3450*/  DEPBAR.LE SB2, 0x36 ;  /* 0x0000ad800000791a */ /* 0x000fe80000000000 */
[----:B------:R-:W2:Y:S02]  /*3460*/  UTCATOMSWS.FIND_AND_SET.ALIGN UP0, UR4, UR4 ;  /* 0x00000004000475e3 */ /* 0x000ea40008000800 */
[----:B--2---:R-:W-:Y:S01]  /*3470*/  MOV R4, UR4 ;  /* 0x0000000400047c02 */ /* 0x004fe20008000f00 */
[----:B------:R-:W-:Y:S06]  /*3480*/  BRA.U UP0, `(.L_x_63) ;  /* 0x0000000100187547 */ /* 0x000fec000b800000 */
.L_x_64:
[----:B------:R-:W-:Y:S05]  /*3490*/  NANOSLEEP 0x64 ;  /* 0x000000640000795d */ /* 0x000fea0003800000 */
[----:B------:R-:W-:-:S05]  /*34a0*/  UMOV UR4, 0x10 ;  /* 0x0000001000047882 */ /* 0x000fca0000000000 */
[----:B------:R-:W-:Y:S04]  /*34b0*/  DEPBAR.LE SB2, 0x36 ;  /* 0x0000ad800000791a */ /* 0x000fe80000000000 */
[----:B------:R-:W2:Y:S02]  /*34c0*/  UTCATOMSWS.FIND_AND_SET.ALIGN UP0, UR4, UR4 ;  /* 0x00000004000475e3 */ /* 0x000ea40008000800 */
[----:B--2---:R-:W-:Y:S01]  /*34d0*/  MOV R4, UR4 ;  /* 0x0000000400047c02 */ /* 0x004fe20008000f00 */
[----:B------:R-:W-:Y:S05]  /*34e0*/  BRA.U !UP0, `(.L_x_64) ;  /* 0xfffffffd08e87547 */ /* 0x000fea000b83ffff */
.L_x_63:
[-C--:B------:R-:W-:Y:S02]  /*34f0*/  SHF.L.U32 R3, R3, R4.reuse, RZ ;  /* 0x0000000403037219 */ /* 0x080fe400000006ff */
[----:B------:R-:W-:Y:S01]  /*3500*/  SHF.L.U32 R0, R0, R4, RZ ;  /* 0x0000000400007219 */ /* 0x000fe200000006ff */
[----:B------:R-:W-:Y:S02]  /*3510*/  IMAD.SHL.U32 R4, R4, 0x20, RZ ;  /* 0x0000002004047824 */ /* 0x000fe400078e00ff */
[----:B------:R2:W-:Y:S04]  /*3520*/  ATOMS.OR RZ, [UR5+0x14], R3 ;  /* 0x00001403ffff798c */ /* 0x0005e8000b000005 */
[----:B------:R2:W-:Y:S04]  /*3530*/  ATOMS.OR RZ, [UR5+0x18], R0 ;  /* 0x00001800ffff798c */ /* 0x0005e8000b000005 */
[----:B------:R2:W-:Y:S01]  /*3540*/  STS [UR6+0x160], R4 ;  /* 0x00016004ff007988 */ /* 0x0005e20008000806 */
[----:B------:R-:W-:Y:S05]  /*3550*/  BRA `(.L_x_62) ;  /* 0x0000000000107947 */ /* 0x000fea0003800000 */
.L_x_61:
[----:B------:R-:W-:Y:S02]  /*3560*/  MOV R0, 0xffffffff ;  /* 0xffffffff00007802 */ /* 0x000fe40000000f00 */
[----:B------:R-:W-:-:S03]  /*3570*/  MOV R4, 0x35a0 ;  /* 0x000035a000047802 */ /* 0x000fc60000000f00 */
[----:B------:R2:W-:Y:S04]  /*3580*/  STS [UR6+0x160], R0 ;  /* 0x00016000ff007988 */ /* 0x0005e80008000806 */
[----:B-12--5:R-:W-:Y:S05]  /*3590*/  CALL.REL.NOINC `($__internal_1_$__cuda_sm10x_tcgen05_guardrail_trap_phase_invalid_during_alloc) ;  /* 0x0000005000a87944 */ /* 0x026fea0003c00000 */
.L_x_62:
[----:B------:R-:W-:Y:S05]  /*35a0*/  WARPSYNC.ALL ;  /* 0x0000000000007948 */ /* 0x000fea0003800000 */
[----:B------:R-:W3:Y:S01]  /*35b0*/  S2UR UR4, SR_CgaCtaId ;  /* 0x00000000000479c3 */ /* 0x000ee20000008800 */
[----:B------:R-:W-:Y:S01]  /*35c0*/  UMOV UR26, 0x400 ;  /* 0x00000400001a7882 */ /* 0x000fe20000000000 */
[----:B------:R-:W-:-:S06]  /*35d0*/  NOP ;  /* 0x0000000000007918 */ /* 0x000fcc0000000000 */
[----:B------:R-:W-:Y:S06]  /*35e0*/  BAR.ARV 0x6, 0xa0 ;  /* 0x0182800000007b1d */ /* 0x000fec0000002000 */
[----:B------:R-:W4:Y:S01]  /*35f0*/  LDCU UR5, c[0x0][0x38c] ;  /* 0x00007180ff0577ac */ /* 0x000f220008000800 */
[----:B------:R-:W-:Y:S01]  /*3600*/  LOP3.LUT R2, R2, 0xffff, RZ, 0xc0, !PT ;  /* 0x0000ffff02027812 */ /* 0x000fe200078ec0ff */
[----:B------:R-:W-:Y:S01]  /*3610*/  IMAD.MOV.U32 R11, RZ, RZ, 0x1 ;  /* 0x00000001ff0b7424 */ /* 0x000fe200078e00ff */
[----:B------:R-:W-:Y:S01]  /*3620*/  CS2R R8, SRZ ;  /* 0x0000000000087805 */ /* 0x000fe2000001ff00 */
[----:B------:R-:W1:Y:S01]  /*3630*/  LDCU UR7, c[0x0][0x38c] ;  /* 0x00007180ff0777ac */ /* 0x000e620008000800 */
[----:B------:R-:W-:Y:S01]  /*3640*/  R2UR UR27, R2 ;  /* 0x00000000021b72ca */ /* 0x000fe200000e0000 */
[----:B------:R-:W-:Y:S01]  /*3650*/  IMAD.MOV.U32 R10, RZ, RZ, RZ ;  /* 0x000000ffff0a7224 */ /* 0x000fe200078e00ff */
[----:B------:R-:W-:Y:S01]  /*3660*/  UMOV UR30, URZ ;  /* 0x000000ff001e7c82 */ /* 0x000fe20008000000 */
[----:B------:R-:W-:Y:S01]  /*3670*/  UMOV UR24, URZ ;  /* 0x000000ff00187c82 */ /* 0x000fe20008000000 */
[----:B---3--:R-:W-:Y:S01]  /*3680*/  ULEA UR26, UR4, UR26, 0x18 ;  /* 0x0000001a041a7291 */ /* 0x008fe2000f8ec0ff */
[----:B------:R-:W-:Y:S01]  /*3690*/  UMOV UR38, 0x0 ;  /* 0x0000000000267882 */ /* 0x000fe20000000000 */
[----:B------:R-:W-:-:S02]  /*36a0*/  UMOV UR39, 0x4200010 ;  /* 0x0420001000277882 */ /* 0x000fc40000000000 */
[----:B------:R-:W-:Y:S02]  /*36b0*/  UIADD3 UR4, UPT, UPT, UR26, 0x4400, URZ ;  /* 0x000044001a047890 */ /* 0x000fe4000fffe0ff */
[----:B------:R-:W-:Y:S02]  /*36c0*/  UIADD3 UR6, UPT, UPT, UR26, 0x14400, URZ ;  /* 0x000144001a067890 */ /* 0x000fe4000fffe0ff */
[----:B----4-:R-:W-:Y:S01]  /*36d0*/  UIADD3 UR5, UPT, UPT, UR5, 0x7f, URZ ;  /* 0x0000007f05057890 */ /* 0x010fe2000fffe0ff */
[----:B--2---:R-:W2:Y:S01]  /*36e0*/  LDS R0, [UR26+0x160] ;  /* 0x0001601aff007984 */ /* 0x004ea20008000800 */
[----:B-1----:R-:W-:Y:S01]  /*36f0*/  UMOV UR36, 0x0 ;  /* 0x0000000000247882 */ /* 0x002fe20000000000 */
[----:B------:R-:W-:Y:S01]  /*3700*/  UMOV UR37, 0x4200010 ;  /* 0x0420001000257882 */ /* 0x000fe20000000000 */
[----:B------:R-:W-:Y:S02]  /*3710*/  USHF.R.S32.HI UR40, URZ, 0x1f, UR5 ;  /* 0x0000001fff287899 */ /* 0x000fe40008011405 */
[----:B------:R-:W-:-:S02]  /*3720*/  UISETP.GE.AND UP4, UPT, UR7, 0x1, UPT ;  /* 0x000000010700788c */ /* 0x000fc4000bf86270 */
[----:B------:R-:W-:Y:S02]  /*3730*/  ULEA.HI UR40, UR40, UR5, URZ, 0x7 ;  /* 0x0000000528287291 */ /* 0x000fe4000f8f38ff */
[----:B------:R-:W-:Y:S02]  /*3740*/  USHF.R.U32.HI UR5, URZ, 0x4, UR4 ;  /* 0x00000004ff057899 */ /* 0x000fe40008011604 */
[----:B------:R-:W-:Y:S02]  /*3750*/  USHF.R.S32.HI UR40, URZ, 0x7, UR40 ;  /* 0x00000007ff287899 */ /* 0x000fe40008011428 */
[----:B------:R-:W-:Y:S02]  /*3760*/  USHF.R.U32.HI UR4, URZ, 0x4, UR6 ;  /* 0x00000004ff047899 */ /* 0x000fe40008011606 */
[----:B------:R-:W-:Y:S02]  /*3770*/  UISETP.LT.AND UP0, UPT, UR40, 0x1, UPT ;  /* 0x000000012800788c */ /* 0x000fe4000bf01270 */
[----:B------:R-:W-:-:S02]  /*3780*/  ULOP3.LUT UR5, UR5, 0x3fff, URZ, 0xc0, !UPT ;  /* 0x00003fff05057892 */ /* 0x000fc4000f8ec0ff */
[----:B------:R-:W-:Y:S02]  /*3790*/  ULOP3.LUT UR4, UR4, 0x3fff, URZ, 0xc0, !UPT ;  /* 0x00003fff04047892 */ /* 0x000fe4000f8ec0ff */
[----:B------:R-:W-:Y:S02]  /*37a0*/  USEL UR41, UR40, 0x1, !UP0 ;  /* 0x0000000128297887 */ /* 0x000fe4000c000000 */
[----:B------:R-:W-:Y:S02]  /*37b0*/  ULOP3.LUT UR28, UR5, 0x10000, URZ, 0xfc, !UPT ;  /* 0x00010000051c7892 */ /* 0x000fe4000f8efcff */
[----:B------:R-:W-:Y:S02]  /*37c0*/  ULOP3.LUT UR29, UR4, 0x10000, URZ, 0xfc, !UPT ;  /* 0x00010000041d7892 */ /* 0x000fe4000f8efcff */
[----:B------:R-:W-:Y:S01]  /*37d0*/  UIADD3 UR41, UPT, UPT, -UR41, URZ, URZ ;  /* 0x000000ff29297290 */ /* 0x000fe2000fffe1ff */
[----:B------:R-:W-:Y:S01]  /*37e0*/  UMOV UR34, 0x0 ;  /* 0x0000000000227882 */ /* 0x000fe20000000000 */
[----:B------:R-:W-:Y:S01]  /*37f0*/  UMOV UR35, 0x4200010 ;  /* 0x0420001000237882 */ /* 0x000fe20000000000 */
[----:B------:R-:W-:Y:S01]  /*3800*/  UMOV UR32, 0x0 ;  /* 0x0000000000207882 */ /* 0x000fe20000000000 */
[----:B------:R-:W-:Y:S01]  /*3810*/  UMOV UR33, 0x4200010 ;  /* 0x0420001000217882 */ /* 0x000fe20000000000 */
[----:B--2---:R-:W-:-:S15]  /*3820*/  R2UR UR42, R0 ;  /* 0x00000000002a72ca */ /* 0x004fde00000e0000 */
.L_x_71:
[----:B------:R-:W-:Y:S02]  /*3830*/  LEA R0, R10, UR26, 0x3 ;  /* 0x0000001a0a007c11 */ /* 0x000fe4000f8e18ff */
[----:B------:R-:W-:Y:S02]  /*3840*/  SHF.L.U32 R5, R9, 0x1f, RZ ;  /* 0x0000001f09057819 */ /* 0x000fe400000006ff */
[----:B------:R-:W-:Y:S01]  /*3850*/  PLOP3.LUT P0, PT, PT, PT, UP4, 0x80, 0x8 ;  /* 0x000000000008781c */ /* 0x000fe20003f0f048 */
[----:B------:R-:W-:Y:S01]  /*3860*/  VIADD R3, R0, 0xc0 ;  /* 0x000000c000037836 */ /* 0x000fe20000000000 */
[----:B-1----:R-:W1:Y:S02]  /*3870*/  SYNCS.PHASECHK.TRANS64.TRYWAIT P1, [R0+URZ+0xb0], R5 ;  /* 0x0000b005000075a7 */ /* 0x002e6400080211ff */
[----:B-1-3--:R-:W-:Y:S09]  /*3880*/  @!P1 BRA `(.L_x_65) ;  /* 0x0000004800789947 */ /* 0x00aff20003800000 */
.L_x_140:
[----:B------:R-:W-:Y:S01]  /*3890*/  LEA R4, R10, UR26, 0x4 ;  /* 0x0000001a0a047c11 */ /* 0x000fe2000f8e20ff */
[----:B------:R-:W-:Y:S01]  /*38a0*/  @UP4 ULEA UR4, UR24, UR26, 0x3 ;  /* 0x0000001a18044291 */ /* 0x000fe2000f8e18ff */
[----:B------:R-:W-:Y:S01]  /*38b0*/  PLOP3.LUT P2, PT, PT, PT, PT, 0x80, 0x8 ;  /* 0x000000000008781c */ /* 0x000fe20003f4f070 */
[----:B------:R-:W-:Y:S01]  /*38c0*/  ULEA UR31, UR30, UR26, 0x3 ;  /* 0x0000001a1e1f7291 */ /* 0x000fe2000f8e18ff */
[----:B------:R-:W-:Y:S02]  /*38d0*/  PRMT R3, RZ, 0x654, R3 ;  /* 0x00000654ff037816 */ /* 0x000fe40000000003 */
[----:B-1----:R-:W1:Y:S01]  /*38e0*/  LDS.128 R4, [R4+0x140] ;  /* 0x0001400004047984 */ /* 0x002e620000000c00 */
[----:B------:R-:W-:Y:S02]  /*38f0*/  @P0 SHF.L.U32 R2, R8, 0x1f, RZ ;  /* 0x0000001f08020819 */ /* 0x000fe400000006ff */
[----:B------:R-:W-:Y:S01]  /*3900*/  SHF.L.U32 R0, R11, 0x1f, RZ ;  /* 0x0000001f0b007819 */ /* 0x000fe200000006ff */
[----:B------:R-:W-:Y:S01]  /*3910*/  @!PT LDS RZ, [RZ] ;  /* 0x00000000fffff984 */ /* 0x000fe20000000800 */
[----:B------:R-:W-:Y:S01]  /*3920*/  @!PT LDS RZ, [RZ] ;  /* 0x00000000fffff984 */ /* 0x000fe20000000800 */
[----:B------:R-:W-:Y:S01]  /*3930*/  @!PT LDS RZ, [RZ] ;  /* 0x00000000fffff984 */ /* 0x000fe20000000800 */
[----:B------:R-:W-:Y:S01]  /*3940*/  @!PT LDS RZ, [RZ] ;  /* 0x00000000fffff984 */ /* 0x000fe20000000800 */
[----:B------:R2:W-:Y:S06]  /*3950*/  MEMBAR.ALL.CTA ;  /* 0x0000000000007992 */ /* 0x0005ec0000008000 */
[----:B--2---:R-:W2:Y:S02]  /*3960*/  FENCE.VIEW.ASYNC.S ;  /* 0x00000000000073c6 */ /* 0x004ea40000000000 */
[----:B--2---:R2:W-:Y:S01]  /*3970*/  SYNCS.ARRIVE.TRANS64.RED.A1T0 RZ, [R3+URZ], RZ ;  /* 0x000000ff03ff79a7 */ /* 0x0045e200081004ff */
[----:B------:R2:W3:Y:S01]  /*3980*/  @P0 SYNCS.PHASECHK.TRANS64.TRYWAIT P2, [UR4], R2 ;  /* 0x00000002ff0005a7 */ /* 0x0004e20008041104 */
[----:B------:R-:W-:Y:S01]  /*3990*/  ULEA.HI UR4, UR30, UR30, URZ, 0x1 ;  /* 0x0000001e1e047291 */ /* 0x000fe2000f8f08ff */
[----:B-1----:R-:W-:-:S03]  /*39a0*/  LOP3.LUT P1, RZ, R6, 0x1, RZ, 0xc0, !PT ;  /* 0x0000000106ff7812 */ /* 0x002fc6000782c0ff */
[----:B------:R-:W-:Y:S02]  /*39b0*/  USHF.L.U32 UR11, UR4, 0x6, URZ ;  /* 0x00000006040b7899 */ /* 0x000fe400080006ff */
[----:B------:R-:W-:Y:S02]  /*39c0*/  ULOP3.LUT UR4, UR4, 0xffe, URZ, 0xc0, !UPT ;  /* 0x00000ffe04047892 */ /* 0x000fe4000f8ec0ff */
[----:B------:R-:W-:Y:S02]  /*39d0*/  ULOP3.LUT UR11, UR11, 0xffffff80, URZ, 0xc0, !UPT ;  /* 0xffffff800b0b7892 */ /* 0x000fe4000f8ec0ff */
[----:B------:R-:W-:Y:S02]  /*39e0*/  UIADD3 UR4, UPT, UPT, -UR4, UR30, URZ ;  /* 0x0000001e04047290 */ /* 0x000fe4000fffe1ff */
[----:B------:R-:W-:Y:S01]  /*39f0*/  UIADD3 UR11, UPT, UPT, UR42, UR11, URZ ;  /* 0x0000000b2a0b7290 */ /* 0x000fe2000fffe0ff */
[----:B------:R-:W1:Y:S03]  /*3a00*/  SYNCS.PHASECHK.TRANS64.TRYWAIT P0, [UR31+0xf0], R0 ;  /* 0x0000f000ff0075a7 */ /* 0x000e66000800111f */
[----:B------:R-:W-:Y:S01]  /*3a10*/  ULEA UR11, UR4, UR11, 0x14 ;  /* 0x0000000b040b7291 */ /* 0x000fe2000f8ea0ff */
[----:B-123--:R-:W-:Y:S11]  /*3a20*/  @!P0 BRA `(.L_x_66) ;  /* 0x0000004800248947 */ /* 0x00eff60003800000 */
.L_x_142:
[----:B------:R-:W-:Y:S01]  /*3a30*/  IADD3 R10, PT, PT, R10, 0x1, RZ ;  /* 0x000000010a0a7810 */ /* 0x000fe20007ffe0ff */
[----:B------:R-:W-:Y:S06]  /*3a40*/  BRA.U !UP4, `(.L_x_67) ;  /* 0x000000010cc07547 */ /* 0x000fec000b800000 */
[----:B------:R-:W-:Y:S01]  /*3a50*/  UPLOP3.LUT UP2, UPT, UPT, UPT, UPT, 0x40, 0x4 ;  /* 0x000000000004789c */ /* 0x000fe20003f4e870 */
[----:B------:R-:W-:Y:S01]  /*3a60*/  UMOV UR23, UR41 ;  /* 0x0000002900177c82 */ /* 0x000fe20008000000 */
[----:B------:R-:W-:Y:S01]  /*3a70*/  UMOV UR22, UR40 ;  /* 0x0000002800167c82 */ /* 0x000fe20008000000 */
[----:B------:R-:W-:-:S08]  /*3a80*/  UMOV UR10, UR24 ;  /* 0x00000018000a7c82 */ /* 0x000fd00008000000 */
.L_x_70:
[----:B------:R-:W-:Y:S02]  /*3a90*/  UIADD3 UR23, UPT, UPT, UR23, 0x1, URZ ;  /* 0x0000000117177890 */ /* 0x000fe4000fffe0ff */
[----:B--2---:R-:W-:Y:S02]  /*3aa0*/  ULEA UR5, UR10, UR26, 0x3 ;  /* 0x0000001a0a057291 */ /* 0x004fe4000f8e18ff */
[----:B------:R-:W-:Y:S01]  /*3ab0*/  UISETP.NE.AND UP3, UPT, UR23, URZ, UPT ;  /* 0x000000ff1700728c */ /* 0x000fe2000bf65270 */
[----:B---3--:R-:W-:Y:S10]  /*3ac0*/  @P2 BRA `(.L_x_68) ;  /* 0x00000000000c2947 */ /* 0x008ff40003800000 */
[----:B-1----:R-:W-:Y:S04]  /*3ad0*/  SHF.L.U32 R3, R8, 0x1f, RZ ;  /* 0x0000001f08037819 */ /* 0x002fe800000006ff */
[----:B------:R-:W1:Y:S02]  /*3ae0*/  SYNCS.PHASECHK.TRANS64.TRYWAIT P0, [UR5], R3 ;  /* 0x00000003ff0075a7 */ /* 0x000e640008001105 */
[----:B-1----:R-:W-:Y:S05]  /*3af0*/  @!P0 BRA `(.L_x_69) ;  /* 0x0000004800088947 */ /* 0x002fea0003800000 */
.L_x_68:
[----:B------:R-:W-:Y:S01]  /*3b00*/  UISETP.NE.AND UP0, UPT, UR22, 0x1, UPT ;  /* 0x000000011600788c */ /* 0x000fe2000bf05270 */
[----:B------:R-:W-:Y:S01]  /*3b10*/  PLOP3.LUT P2, PT, PT, PT, PT, 0x80, 0x8 ;  /* 0x000000000008781c */ /* 0x000fe20003f4f070 */
[----:B------:R-:W-:Y:S02]  /*3b20*/  UIADD3 UR4, UPT, UPT, UR10, 0x1, URZ ;  /* 0x000000010a047890 */ /* 0x000fe4000fffe0ff */
[----:B------:R-:W-:Y:S02]  /*3b30*/  UIADD3 UR25, UPT, UPT, UR5, 0x40, URZ ;  /* 0x0000004005197890 */ /* 0x000fe4000fffe0ff */
[----:B------:R-:W-:Y:S01]  /*3b40*/  UISETP.NE.AND UP1, UPT, UR4, 0x8, UPT ;  /* 0x000000080400788c */ /* 0x000fe2000bf25270 */
[----:B------:R-:W-:Y:S01]  /*3b50*/  PLOP3.LUT P0, PT, PT, PT, UP0, 0x80, 0x8 ;  /* 0x000000000008781c */ /* 0x000fe20003f0f008 */
[----:B------:R-:W-:Y:S02]  /*3b60*/  UIADD3 UR22, UPT, UPT, UR22, -0x1, URZ ;  /* 0xffffffff16167890 */ /* 0x000fe4000fffe0ff */
[----:B------:R-:W-:Y:S02]  /*3b70*/  USEL UR6, URZ, 0x1, UP1 ;  /* 0x00000001ff067887 */ /* 0x000fe40008800000 */
[----:B------:R-:W-:Y:S01]  /*3b80*/  USEL UR24, UR4, URZ, UP1 ;  /* 0x000000ff04187287 */ /* 0x000fe20008800000 */
[----:B------:R-:W-:Y:S01]  /*3b90*/  UMOV UR7, 0x40004040 ;  /* 0x4000404000077882 */ /* 0x000fe20000000000 */
[----:B------:R-:W-:Y:S02]  /*3ba0*/  UMOV UR5, 0x40004040 ;  /* 0x4000404000057882 */ /* 0x000fe40000000000 */
[----:B------:R-:W-:Y:S01]  /*3bb0*/  @UP0 ULEA UR4, UR24, UR26, 0x3 ;  /* 0x0000001a18040291 */ /* 0x000fe2000f8e18ff */
[----:B------:R-:W-:Y:S01]  /*3bc0*/  LOP3.LUT R8, R8, UR6, RZ, 0x3c, !PT ;  /* 0x0000000608087c12 */ /* 0x000fe2000f8e3cff */
[----:B------:R-:W-:Y:S01]  /*3bd0*/  ULEA UR6, UR10, UR29, 0xa ;  /* 0x0000001d0a067291 */ /* 0x000fe2000f8e50ff */
[----:B------:R-:W-:Y:S02]  /*3be0*/  UMOV UR21, 0x40004040 ;  /* 0x4000404000157882 */ /* 0x000fe40000000000 */
[----:B-1----:R-:W-:Y:S01]  /*3bf0*/  @P0 SHF.L.U32 R0, R8, 0x1f, RZ ;  /* 0x0000001f08000819 */ /* 0x002fe200000006ff */
[----:B------:R-:W-:Y:S02]  /*3c00*/  UIADD3 UR20, UPT, UPT, UR6, 0x2, URZ ;  /* 0x0000000206147890 */ /* 0x000fe4000fffe0ff */
[----:B------:R-:W-:Y:S01]  /*3c10*/  UIADD3 UR16, UPT, UPT, UR6, 0x4, URZ ;  /* 0x0000000406107890 */ /* 0x000fe2000fffe0ff */
[----:B------:R2:W3:Y:S01]  /*3c20*/  @P0 SYNCS.PHASECHK.TRANS64.TRYWAIT P2, [UR4], R0 ;  /* 0x00000000ff0005a7 */ /* 0x0004e20008041104 */
[----:B------:R-:W-:Y:S02]  /*3c30*/  ULEA UR4, UR10, UR28, 0x9 ;  /* 0x0000001c0a047291 */ /* 0x000fe4000f8e48ff */
[----:B------:R-:W-:Y:S02]  /*3c40*/  UIADD3 UR12, UPT, UPT, UR6, 0x6, URZ ;  /* 0x00000006060c7890 */ /* 0x000fe4000fffe0ff */
[----:B------:R-:W-:Y:S02]  /*3c50*/  UIADD3 UR18, UPT, UPT, UR4, 0x2, URZ ;  /* 0x0000000204127890 */ /* 0x000fe4000fffe0ff */
[----:B------:R-:W-:Y:S02]  /*3c60*/  UIADD3 UR14, UPT, UPT, UR4, 0x4, URZ ;  /* 0x00000004040e7890 */ /* 0x000fe4000fffe0ff */
[----:B------:R-:W-:Y:S01]  /*3c70*/  UIADD3 UR8, UPT, UPT, UR4, 0x6, URZ ;  /* 0x0000000604087890 */ /* 0x000fe2000fffe0ff */
[----:B------:R2:W-:Y:S01]  /*3c80*/  UTCQMMA gdesc[UR4], gdesc[UR6], tmem[UR11], tmem[UR38], idesc[UR39], UP2 ;  /* 0x00ff2606040075ea */ /* 0x0005e2000900030b */
[----:B------:R-:W-:Y:S01]  /*3c90*/  UPLOP3.LUT UP2, UPT, UPT, UPT, UPT, 0x80, 0x8 ;  /* 0x000000000008789c */ /* 0x000fe20003f4f070 */
[----:B------:R-:W-:Y:S01]  /*3ca0*/  UMOV UR19, 0x40004040 ;  /* 0x4000404000137882 */ /* 0x000fe20000000000 */
[----:B------:R-:W-:Y:S01]  /*3cb0*/  UMOV UR17, 0x40004040 ;  /* 0x4000404000117882 */ /* 0x000fe20000000000 */
[----:B------:R2:W-:Y:S01]  /*3cc0*/  UTCQMMA gdesc[UR18], gdesc[UR20], tmem[UR11], tmem[UR36], idesc[UR37], UPT ;  /* 0x00ff2414120075ea */ /* 0x0005e2000b80030b */
[----:B------:R-:W-:Y:S01]  /*3cd0*/  UMOV UR15, 0x40004040 ;  /* 0x40004040000f7882 */ /* 0x000fe20000000000 */
[----:B------:R-:W-:Y:S01]  /*3ce0*/  UMOV UR13, 0x40004040 ;  /* 0x40004040000d7882 */ /* 0x000fe20000000000 */
[----:B------:R-:W-:Y:S01]  /*3cf0*/  UMOV UR9, 0x40004040 ;  /* 0x4000404000097882 */ /* 0x000fe20000000000 */
[----:B------:R2:W-:Y:S01]  /*3d00*/  UTCQMMA gdesc[UR14], gdesc[UR16], tmem[UR11], tmem[UR34], idesc[UR35], UPT ;  /* 0x00ff22100e0075ea */ /* 0x0005e2000b80030b */
[----:B------:R2:W-:Y:S01]  /*3d10*/  UTCQMMA gdesc[UR8], gdesc[UR12], tmem[UR11], tmem[UR32], idesc[UR33], UPT ;  /* 0x00ff200c080075ea */ /* 0x0005e2000b80030b */
[----:B------:R2:W-:Y:S01]  /*3d20*/  UTCBAR.MULTICAST [UR25], URZ, UR27 ;  /* 0x000000ff190073e9 */ /* 0x0005e2000800081b */
[----:B------:R-:W-:Y:S01]  /*3d30*/  UMOV UR10, UR24 ;  /* 0x00000018000a7c82 */ /* 0x000fe20008000000 */
[----:B------:R-:W-:Y:S05]  /*3d40*/  BRA.U UP3, `(.L_x_70) ;  /* 0xfffffffd03507547 */ /* 0x000fea000b83ffff */
.L_x_67:
[----:B--2---:R-:W-:Y:S01]  /*3d50*/  UIADD3 UR4, UPT, UPT, UR30, 0x1, URZ ;  /* 0x000000011e047890 */ /* 0x004fe2000fffe0ff */
[C---:B------:R-:W-:Y:S01]  /*3d60*/  ISETP.NE.AND P0, PT, R10.reuse, 0x2, PT ;  /* 0x000000020a00780c */ /* 0x040fe20003f05270 */
[----:B------:R-:W-:Y:S02]  /*3d70*/  UIADD3 UR5, UPT, UPT, UR31, 0xd0, URZ ;  /* 0x000000d01f057890 */ /* 0x000fe4000fffe0ff */
[----:B------:R-:W-:Y:S01]  /*3d80*/  UISETP.NE.AND UP0, UPT, UR4, 0x4, UPT ;  /* 0x000000040400788c */ /* 0x000fe2000bf05270 */
[----:B-1----:R-:W-:Y:S02]  /*3d90*/  SEL R0, RZ, 0x1, P0 ;  /* 0x00000001ff007807 */ /* 0x002fe40000000000 */
[----:B------:R-:W-:Y:S01]  /*3da0*/  SEL R10, R10, RZ, P0 ;  /* 0x000000ff0a0a7207 */ /* 0x000fe20000000000 */
[----:B------:R-:W-:Y:S01]  /*3db0*/  USEL UR6, URZ, 0x1, UP0 ;  /* 0x00000001ff067887 */ /* 0x000fe20008000000 */
[----:B------:R-:W-:Y:S01]  /*3dc0*/  LOP3.LUT R9, R9, R0, RZ, 0x3c, !PT ;  /* 0x0000000009097212 */ /* 0x000fe200078e3cff */
[----:B------:R-:W-:Y:S01]  /*3dd0*/  USEL UR30, UR4, URZ, UP0 ;  /* 0x000000ff041e7287 */ /* 0x000fe20008000000 */
[----:B------:R1:W-:Y:S03]  /*3de0*/  UTCBAR [UR5], URZ ;  /* 0x000000ff050073e9 */ /* 0x0003e600080000ff */
[----:B------:R-:W-:Y:S01]  /*3df0*/  LOP3.LUT R11, R11, UR6, RZ, 0x3c, !PT ;  /* 0x000000060b0b7c12 */ /* 0x000fe2000f8e3cff */
[----:B------:R-:W-:Y:S07]  /*3e00*/  @P1 BRA `(.L_x_71) ;  /* 0xfffffff800881947 */ /* 0x000fee000383ffff */
[----:B------:R-:W2:Y:S01]  /*3e10*/  S2UR UR8, SR_CgaCtaId ;  /* 0x00000000000879c3 */ /* 0x000ea20000008800 */
[----:B------:R-:W-:Y:S01]  /*3e20*/  ELECT P0, URZ, PT ;  /* 0x0000000000ff782f */ /* 0x000fe20003800000 */
[----:B------:R-:W-:Y:S01]  /*3e30*/  IMAD.MOV.U32 R0, RZ, RZ, 0x1 ;  /* 0x00000001ff007424 */ /* 0x000fe200078e00ff */
[----:B------:R-:W-:Y:S01]  /*3e40*/  UIADD3 UR26, UPT, UPT, UR26, 0xf0, URZ ;  /* 0x000000f01a1a7890 */ /* 0x000fe2000fffe0ff */
[----:B------:R-:W-:Y:S01]  /*3e50*/  SHF.L.U32 R3, R11, 0x1f, RZ ;  /* 0x0000001f0b037819 */ /* 0x000fe200000006ff */
[----:B------:R-:W-:-:S03]  /*3e60*/  UMOV UR4, 0x40 ;  /* 0x0000004000047882 */ /* 0x000fc60000000000 */
[----:B------:R-:W-:Y:S01]  /*3e70*/  UVIRTCOUNT.DEALLOC.SMPOOL 0x80 ;  /* 0x000000800000784c */ /* 0x000fe20000000000 */
[----:B--2---:R-:W-:Y:S02]  /*3e80*/  ULEA UR8, UR8, UR4, 0x18 ;  /* 0x0000000408087291 */ /* 0x004fe4000f8ec0ff */
[----:B------:R-:W-:-:S07]  /*3e90*/  ULEA UR4, UR30, UR26, 0x3 ;  /* 0x0000001a1e047291 */ /* 0x000fce000f8e18ff */
[----:B------:R2:W-:Y:S02]  /*3ea0*/  @P0 STS.U8 [UR8+0x1c], R0 ;  /* 0x00001c00ff000988 */ /* 0x0005e40008000008 */
[----:B------:R-:W4:Y:S02]  /*3eb0*/  SYNCS.PHASECHK.TRANS64.TRYWAIT P0, [UR4], R3 ;  /* 0x00000003ff0075a7 */ /* 0x000f240008001104 */
[----:B--2-4-:R-:W-:Y:S05]  /*3ec0*/  @!P0 BRA `(.L_x_72) ;  /* 0x00000044002c8947 */ /* 0x014fea0003800000 */
.L_x_145:
[----:B------:R-:W-:-:S04]  /*3ed0*/  UIADD3 UR4, UPT, UPT, UR30, 0x1, URZ ;  /* 0x000000011e047890 */ /* 0x000fc8000fffe0ff */
[----:B------:R-:W-:-:S04]  /*3ee0*/  UISETP.NE.AND UP0, UPT, UR4, 0x4, UPT ;  /* 0x000000040400788c */ /* 0x000fc8000bf05270 */
[----:B------:R-:W-:Y:S02]  /*3ef0*/  USEL UR6, URZ, 0x1, UP0 ;  /* 0x00000001ff067887 */ /* 0x000fe40008000000 */
[----:B------:R-:W-:-:S04]  /*3f00*/  USEL UR4, UR4, URZ, UP0 ;  /* 0x000000ff04047287 */ /* 0x000fc80008000000 */
[----:B-1----:R-:W-:Y:S01]  /*3f10*/  ULEA UR5, UR4, UR26, 0x3 ;  /* 0x0000001a04057291 */ /* 0x002fe2000f8e18ff */
[----:B------:R-:W-:-:S04]  /*3f20*/  LOP3.LUT R2, R11, UR6, RZ, 0x3c, !PT ;  /* 0x000000060b027c12 */ /* 0x000fc8000f8e3cff */
[----:B--2---:R-:W-:-:S04]  /*3f30*/  SHF.L.U32 R3, R2, 0x1f, RZ ;  /* 0x0000001f02037819 */ /* 0x004fc800000006ff */
[----:B------:R-:W1:Y:S02]  /*3f40*/  SYNCS.PHASECHK.TRANS64.TRYWAIT P0, [UR5], R3 ;  /* 0x00000003ff0075a7 */ /* 0x000e640008001105 */
[----:B-1----:R-:W-:Y:S05]  /*3f50*/  @!P0 BRA `(.L_x_73) ;  /* 0x0000004400208947 */ /* 0x002fea0003800000 */
.L_x_147:
        /* <DEDUP_REMOVED lines=9> */
.L_x_149:
[----:B------:R-:W-:-:S04]  /*3ff0*/  UIADD3 UR4, UPT, UPT, UR4, 0x1, URZ ;  /* 0x0000000104047890 */ /* 0x000fc8000fffe0ff */
[----:B------:R-:W-:-:S04]  /*4000*/  UISETP.NE.AND UP0, UPT, UR4, 0x4, UPT ;  /* 0x000000040400788c */ /* 0x000fc8000bf05270 */
[----:B------:R-:W-:Y:S02]  /*4010*/  USEL UR5, URZ, 0x1, UP0 ;  /* 0x00000001ff057887 */ /* 0x000fe40008000000 */
[----:B------:R-:W-:-:S04]  /*4020*/  USEL UR4, UR4, URZ, UP0 ;  /* 0x000000ff04047287 */ /* 0x000fc80008000000 */
[----:B------:R-:W-:Y:S01]  /*4030*/  ULEA UR4, UR4, UR26, 0x3 ;  /* 0x0000001a04047291 */ /* 0x000fe2000f8e18ff */
[----:B-1----:R-:W-:-:S04]  /*4040*/  LOP3.LUT R3, R2, UR5, RZ, 0x3c, !PT ;  /* 0x0000000502037c12 */ /* 0x002fc8000f8e3cff */
[----:B------:R-:W-:-:S04]  /*4050*/  SHF.L.U32 R3, R3, 0x1f, RZ ;  /* 0x0000001f03037819 */ /* 0x000fc800000006ff */
[----:B------:R-:W1:Y:S02]  /*4060*/  SYNCS.PHASECHK.TRANS64.TRYWAIT P0, [UR4], R3 ;  /* 0x00000003ff0075a7 */ /* 0x000e640008001104 */
[----:B-1----:R-:W-:Y:S05]  /*4070*/  @!P0 BRA `(.L_x_75) ;  /* 0x0000004400088947 */ /* 0x002fea0003800000 */
.L_x_151:
[----:B------:R-:W-:Y:S01]  /*4080*/  NOP ;  /* 0x0000000000007918 */ /* 0x000fe20000000000 */
[----:B-1----:R-:W1:Y:S01]  /*4090*/  LDS R0, [UR8+0x14] ;  /* 0x00001408ff007984 */ /* 0x002e620008000800 */
[----:B------:R-:W-:Y:S01]  /*40a0*/  ULOP3.LUT UR4, UR42, 0xffff, URZ, 0xc0, !UPT ;  /* 0x0000ffff2a047892 */ /* 0x000fe2000f8ec0ff */
[----:B------:R-:W-:Y:S01]  /*40b0*/  UMOV UR5, 0xffff ;  /* 0x0000ffff00057882 */ /* 0x000fe20000000000 */
[----:B------:R-:W-:Y:S02]  /*40c0*/  UMOV UR6, 0x1 ;  /* 0x0000000100067882 */ /* 0x000fe40000000000 */
[----:B------:R-:W-:-:S04]  /*40d0*/  USHF.R.U32.HI UR4, URZ, 0x5, UR4 ;  /* 0x00000005ff047899 */ /* 0x000fc80008011604 */
[----:B------:R-:W-:Y:S02]  /*40e0*/  USHF.L.U32 UR5, UR5, UR4, URZ ;  /* 0x0000000405057299 */ /* 0x000fe400080006ff */
[----:B------:R-:W-:-:S04]  /*40f0*/  USHF.L.U32 UR4, UR6, UR4, URZ ;  /* 0x0000000406047299 */ /* 0x000fc800080006ff */
[----:B-1----:R-:W-:-:S04]  /*4100*/  LOP3.LUT R0, R0, UR5, RZ, 0xc0, !PT ;  /* 0x0000000500007c12 */ /* 0x002fc8000f8ec0ff */
[----:B------:R-:W-:-:S13]  /*4110*/  ISETP.NE.AND P0, PT, R0, UR5, PT ;  /* 0x0000000500007c0c */ /* 0x000fda000bf05270 */
[----:B------:R-:W-:Y:S05]  /*4120*/  @P0 BRA `(.L_x_76) ;  /* 0x0000000000580947 */ /* 0x000fea0003800000 */
[----:B------:R-:W1:Y:S02]  /*4130*/  LDS R0, [UR8+0x18] ;  /* 0x00001808ff007984 */ /* 0x000e640008000800 */
[----:B-1----:R-:W-:-:S04]  /*4140*/  LOP3.LUT R0, R0, UR4, RZ, 0xc0, !PT ;  /* 0x0000000400007c12 */ /* 0x002fc8000f8ec0ff */
[----:B------:R-:W-:-:S13]  /*4150*/  ISETP.NE.AND P0, PT, R0, UR4, PT ;  /* 0x0000000400007c0c */ /* 0x000fda000bf05270 */
[----:B------:R-:W-:Y:S05]  /*4160*/  @P0 BRA `(.L_x_77) ;  /* 0x00000000003c0947 */ /* 0x000fea0003800000 */
[----:B------:R-:W1:Y:S01]  /*4170*/  S2R R2, SR_LANEID ;  /* 0x0000000000027919 */ /* 0x000e620000000000 */
[----:B------:R-:W-:Y:S01]  /*4180*/  ULOP3.LUT UR5, URZ, UR5, URZ, 0x33, !UPT ;  /* 0x00000005ff057292 */ /* 0x000fe2000f8e33ff */
[----:B------:R-:W-:Y:S01]  /*4190*/  LOP3.LUT R4, RZ, UR4, RZ, 0x33, !PT ;  /* 0x00000004ff047c12 */ /* 0x000fe2000f8e33ff */
[----:B------:R-:W-:Y:S02]  /*41a0*/  VOTEU.ANY UR4, UPT, PT ;  /* 0x0000000000047886 */ /* 0x000fe400038e0100 */
[----:B------:R-:W-:Y:S01]  /*41b0*/  UFLO.U32 UR4, UR4 ;  /* 0x00000004000472bd */ /* 0x000fe200080e0000 */
[----:B------:R-:W2:Y:S01]  /*41c0*/  REDUX UR6, R4 ;  /* 0x00000000040673c4 */ /* 0x000ea20000000000 */
[----:B------:R-:W-:-:S06]  /*41d0*/  IMAD.U32 R0, RZ, RZ, UR5 ;  /* 0x00000005ff007e24 */ /* 0x000fcc000f8e00ff */
[----:B------:R4:W-:Y:S01]  /*41e0*/  UTCATOMSWS.AND URZ, UR5 ;  /* 0x0000000500ff79e3 */ /* 0x0009e20008000000 */
[----:B------:R-:W3:Y:S01]  /*41f0*/  REDUX UR7, R0 ;  /* 0x00000000000773c4 */ /* 0x000ee20000000000 */
[----:B-1----:R-:W-:Y:S01]  /*4200*/  ISETP.EQ.U32.AND P0, PT, R2, UR4, PT ;  /* 0x0000000402007c0c */ /* 0x002fe2000bf02070 */
[----:B--2---:R-:W-:Y:S01]  /*4210*/  IMAD.U32 R2, RZ, RZ, UR6 ;  /* 0x00000006ff027e24 */ /* 0x004fe2000f8e00ff */
[----:B---3--:R-:W-:-:S11]  /*4220*/  MOV R3, UR7 ;  /* 0x0000000700037c02 */ /* 0x008fd60008000f00 */
[----:B------:R4:W-:Y:S04]  /*4230*/  @P0 ATOMS.AND RZ, [UR8+0x14], R3 ;  /* 0x00001403ffff098c */ /* 0x0009e8000a800008 */
[----:B------:R4:W-:Y:S01]  /*4240*/  @P0 ATOMS.AND RZ, [UR8+0x18], R2 ;  /* 0x00001802ffff098c */ /* 0x0009e2000a800008 */
[----:B------:R-:W-:Y:S05]  /*4250*/  BRA `(.L_x_78) ;  /* 0x0000000000147947 */ /* 0x000fea0003800000 */
.L_x_77:
[----:B------:R-:W-:Y:S02]  /*4260*/  MOV R2, 0x4280 ;  /* 0x0000428000027802 */ /* 0x000fe40000000f00 */
[----:B---3-5:R-:W-:Y:S05]  /*4270*/  CALL.REL.NOINC `($__internal_0_$__cuda_sm10x_tcgen05_guardrail_trap_col_being_dealloced_not_returned_by_alloc) ;  /* 0x0000004400647944 */ /* 0x028fea0003c00000 */
[----:B------:R-:W-:Y:S05]  /*4280*/  BRA `(.L_x_78) ;  /* 0x0000000000087947 */ /* 0x000fea0003800000 */
.L_x_76:
[----:B------:R-:W-:Y:S02]  /*4290*/  MOV R2, 0x42b0 ;  /* 0x000042b000027802 */ /* 0x000fe40000000f00 */
[----:B---3-5:R-:W-:Y:S05]  /*42a0*/  CALL.REL.NOINC `($__internal_2_$__cuda_sm10x_tcgen05_guardrail_trap_unallocated_columns_being_dealloced) ;  /* 0x0000004400707944 */ /* 0x028fea0003c00000 */
.L_x_78:
[----:B------:R-:W-:Y:S01]  /*42b0*/  NOP ;  /* 0x0000000000007918 */ /* 0x000fe20000000000 */
[----:B----4-:R-:W-:Y:S05]  /*42c0*/  EXIT ;  /* 0x000000000000794d */ /* 0x010fea0003800000 */
.L_x_60:
[----:B------:R-:W-:-:S09]  /*42d0*/  UISETP.NE.OR UP0, UPT, UR17, 0x3, !UP5 ;  /* 0x000000031100788c */ /* 0x000fd2000ef05670 */
[----:B------:R-:W-:Y:S05]  /*42e0*/  BRA.U UP0, `(.L_x_79) ;  /* 0x0000000d00807547 */ /* 0x000fea000b800000 */
[----:B------:R-:W2:Y:S01]  /*42f0*/  S2UR UR10, SR_CgaCtaId ;  /* 0x00000000000a79c3 */ /* 0x000ea20000008800 */
[----:B------:R-:W3:Y:S01]  /*4300*/  LDCU UR32, c[0x0][0x370] ;  /* 0x00006e00ff2077ac */ /* 0x000ee20008000800 */
[----:B------:R-:W-:Y:S02]  /*4310*/  HFMA2 R13, -RZ, RZ, 0, 0 ;  /* 0x00000000ff0d7431 */ /* 0x000fe400000001ff */
[----:B------:R-:W-:Y:S01]  /*4320*/  IMAD.MOV.U32 R15, RZ, RZ, 0x1 ;  /* 0x00000001ff0f7424 */ /* 0x000fe200078e00ff */
[----:B------:R-:W-:Y:S01]  /*4330*/  MOV R7, 0x1000 ;  /* 0x0000100000077802 */ /* 0x000fe20000000f00 */
[----:B------:R-:W3:Y:S01]  /*4340*/  LDCU.128 UR28, c[0x0][0xb10] ;  /* 0x00016200ff1c77ac */ /* 0x000ee20008000c00 */
[----:B------:R-:W-:Y:S01]  /*4350*/  IMAD.MOV.U32 R14, RZ, RZ, RZ ;  /* 0x000000ffff0e7224 */ /* 0x000fe200078e00ff */
[----:B------:R-:W4:Y:S01]  /*4360*/  LDC.64 R16, c[0x0][0x348] ;  /* 0x0000d200ff107b82 */ /* 0x000f220000000a00 */
[----:B------:R-:W1:Y:S01]  /*4370*/  LDCU UR27, c[0x0][0x374] ;  /* 0x00006e80ff1b77ac */ /* 0x000e620008000800 */
[----:B------:R-:W2:Y:S06]  /*4380*/  LDCU UR15, c[0x0][0xb0c] ;  /* 0x00016180ff0f77ac */ /* 0x000eac0008000800 */
[----:B------:R-:W4:Y:S01]  /*4390*/  LDC.64 R2, c[0x0][0x888] ;  /* 0x00022200ff027b82 */ /* 0x000f220000000a00 */
[----:B------:R-:W2:Y:S01]  /*43a0*/  LDCU UR39, c[0x0][0xb20] ;  /* 0x00016400ff2777ac */ /* 0x000ea20008000800 */
[----:B------:R-:W2:Y:S06]  /*43b0*/  LDCU UR4, c[0x0][0xb30] ;  /* 0x00016600ff0477ac */ /* 0x000eac0008000800 */
[----:B------:R-:W4:Y:S01]  /*43c0*/  LDC.64 R4, c[0x0][0x890] ;  /* 0x00022400ff047b82 */ /* 0x000f220000000a00 */
[----:B------:R-:W-:Y:S01]  /*43d0*/  UMOV UR21, 0x400 ;  /* 0x0000040000157882 */ /* 0x000fe20000000000 */
[----:B---3--:R-:W-:-:S02]  /*43e0*/  UIMAD.WIDE.U32 UR6, UR32, UR28, URZ ;  /* 0x0000001c200672a5 */ /* 0x008fc4000f8e00ff */
[----:B-1----:R-:W-:Y:S02]  /*43f0*/  UIMAD.WIDE.U32 UR8, UR27, UR31, URZ ;  /* 0x0000001f1b0872a5 */ /* 0x002fe4000f8e00ff */
[----:B--2---:R-:W-:Y:S02]  /*4400*/  ULEA UR21, UR10, UR21, 0x18 ;  /* 0x000000150a157291 */ /* 0x004fe4000f8ec0ff */
[----:B------:R-:W-:Y:S02]  /*4410*/  UPLOP3.LUT UP3, UPT, UPT, UPT, UPT, 0x40, 0x4 ;  /* 0x000000000004789c */ /* 0x000fe40003f6e870 */
[----:B------:R-:W-:Y:S02]  /*4420*/  UIADD3 UR33, UPT, UPT, UR21, 0x88, URZ ;  /* 0x0000008815217890 */ /* 0x000fe4000fffe0ff */
[----:B------:R-:W-:Y:S01]  /*4430*/  UIADD3 UR17, UPT, UPT, UR21, 0x80, URZ ;  /* 0x0000008015117890 */ /* 0x000fe2000fffe0ff */
[----:B------:R-:W-:Y:S01]  /*4440*/  UMOV UR6, UR7 ;  /* 0x0000000700067c82 */ /* 0x000fe20008000000 */
[----:B------:R-:W-:Y:S01]  /*4450*/  UMOV UR35, UR9 ;  /* 0x0000000900237c82 */ /* 0x000fe20008000000 */
[----:B------:R-:W-:-:S02]  /*4460*/  UISETP.GE.AND UP0, UPT, UR42, 0x1, UPT ;  /* 0x000000012a00788c */ /* 0x000fc4000bf06270 */
[----:B------:R-:W-:Y:S01]  /*4470*/  UISETP.NE.AND UP4, UPT, UR42, 0x1, UPT ;  /* 0x000000012a00788c */ /* 0x000fe2000bf85270 */
[----:B------:R-:W1:Y:S01]  /*4480*/  LDCU.64 UR22, c[0x0][0xb28] ;  /* 0x00016500ff1677ac */ /* 0x000e620008000a00 */
[----:B------:R-:W-:Y:S02]  /*4490*/  UISETP.NE.AND UP6, UPT, UR15, 0x1, UPT ;  /* 0x000000010f00788c */ /* 0x000fe4000bfc5270 */
[----:B------:R-:W-:Y:S02]  /*44a0*/  UISETP.NE.AND UP5, UPT, UR30, 0x1, UPT ;  /* 0x000000011e00788c */ /* 0x000fe4000bfa5270 */
[----:B------:R-:W-:Y:S02]  /*44b0*/  UPRMT UR33, UR10, 0x654, UR33 ;  /* 0x000006540a217896 */ /* 0x000fe40008000021 */
[----:B------:R-:W-:Y:S02]  /*44c0*/  USHF.R.U32.HI UR37, URZ, UR29, UR6 ;  /* 0x0000001dff257299 */ /* 0x000fe40008011606 */
[----:B------:R-:W-:-:S02]  /*44d0*/  UPRMT UR34, UR10, 0x654, UR17 ;  /* 0x000006540a227896 */ /* 0x000fc40008000011 */
[----:B------:R-:W-:Y:S02]  /*44e0*/  USHF.R.U32.HI UR35, URZ, UR39, UR35 ;  /* 0x00000027ff237299 */ /* 0x000fe40008011623 */
[----:B------:R-:W-:-:S11]  /*44f0*/  UISETP.NE.AND UP2, UPT, UR4, 0x1, UPT ;  /* 0x000000010400788c */ /* 0x000fd6000bf45270 */
.L_x_88:
[C---:B------:R-:W-:Y:S02]  /*4500*/  LEA R12, R14.reuse, UR21, 0x3 ;  /* 0x000000150e0c7c11 */ /* 0x040fe4000f8e18ff */
[----:B------:R-:W-:Y:S02]  /*4510*/  SHF.L.U32 R9, R13, 0x1f, RZ ;  /* 0x0000001f0d097819 */ /* 0x000fe400000006ff */
[----:B------:R-:W-:Y:S02]  /*4520*/  LEA R10, R14, UR21, 0x4 ;  /* 0x000000150e0a7c11 */ /* 0x000fe4000f8e20ff */
[----:B--2---:R-:W2:Y:S02]  /*4530*/  SYNCS.PHASECHK.TRANS64.TRYWAIT P0, [R12+URZ+0xb0], R9 ;  /* 0x0000b0090c0075a7 */ /* 0x004ea400080011ff */
[----:B--2---:R-:W-:Y:S05]  /*4540*/  @!P0 BRA `(.L_x_80) ;  /* 0x0000003c00ec8947 */ /* 0x004fea0003800000 */
.L_x_152:
[----:B--2---:R-:W2:Y:S01]  /*4550*/  LDS.128 R8, [R10+0x140] ;  /* 0x000140000a087984 */ /* 0x004ea20000000c00 */
[----:B------:R-:W-:Y:S01]  /*4560*/  UISETP.GE.AND UP0, UPT, UR42, 0x1, UPT ;  /* 0x000000012a00788c */ /* 0x000fe2000bf06270 */
[----:B------:R-:W-:Y:S01]  /*4570*/  @!PT LDS RZ, [RZ] ;  /* 0x00000000fffff984 */ /* 0x000fe20000000800 */
[----:B------:R-:W-:Y:S01]  /*4580*/  @!PT LDS RZ, [RZ] ;  /* 0x00000000fffff984 */ /* 0x000fe20000000800 */
[----:B------:R-:W-:Y:S01]  /*4590*/  @!PT LDS RZ, [RZ] ;  /* 0x00000000fffff984 */ /* 0x000fe20000000800 */
[----:B------:R-:W-:Y:S01]  /*45a0*/  @!PT LDS RZ, [RZ] ;  /* 0x00000000fffff984 */ /* 0x000fe20000000800 */
[----:B------:R3:W-:Y:S06]  /*45b0*/  MEMBAR.ALL.CTA ;  /* 0x0000000000007992 */ /* 0x0007ec0000008000 */
[----:B---3--:R-:W3:Y:S01]  /*45c0*/  FENCE.VIEW.ASYNC.S ;  /* 0x00000000000073c6 */ /* 0x008ee20000000000 */
[----:B--2---:R-:W-:Y:S11]  /*45d0*/  LOP3.LUT P0, RZ, R10, 0x1, RZ, 0xc0, !PT ;  /* 0x000000010aff7812 */ /* 0x004ff6000780c0ff */
[----:B------:R-:W-:Y:S02]  /*45e0*/  @!UPT UIADD3 URZ, UPT, UPT, URZ, URZ, URZ ;  /* 0x000000fffffff290 */ /* 0x000fe4000fffe0ff */
[----:B---3--:R-:W-:Y:S01]  /*45f0*/  VOTEU.ANY UP1, P0 ;  /* 0x0000000000ff7886 */ /* 0x008fe20000020100 */
[----:B------:R-:W-:Y:S11]  /*4600*/  PLOP3.LUT P0, PT, PT, PT, UP1, 0x80, 0x8 ;  /* 0x000000000008781c */ /* 0x000ff60003f0f018 */
[----:B------:R-:W-:Y:S02]  /*4610*/  @!UPT UIADD3 URZ, UPT, UPT, URZ, URZ, URZ ;  /* 0x000000fffffff290 */ /* 0x000fe4000fffe0ff */
[----:B------:R-:W-:Y:S02]  /*4620*/  @P0 SHF.R.U32.HI R0, RZ, 0x10, R9 ;  /* 0x00000010ff000819 */ /* 0x000fe40000011609 */
[----:B------:R-:W-:Y:S02]  /*4630*/  @P0 MOV R6, R8 ;  /* 0x0000000800060202 */ /* 0x000fe40000000f00 */
[----:B------:R-:W-:Y:S01]  /*4640*/  @P0 R2UR UR4, R0 ;  /* 0x00000000000402ca */ /* 0x000fe200000e0000 */
[----:B------:R-:W-:Y:S01]  /*4650*/  VIADD R0, R12, 0xc0 ;  /* 0x000000c00c007836 */ /* 0x000fe20000000000 */
[----:B------:R-:W-:Y:S02]  /*4660*/  @P0 LOP3.LUT R8, R9, 0xffff, RZ, 0xc0, !PT ;  /* 0x0000ffff09080812 */ /* 0x000fe400078ec0ff */
[----:B------:R-:W-:Y:S02]  /*4670*/  @P0 R2UR UR6, R6 ;  /* 0x00000000060602ca */ /* 0x000fe400000e0000 */
[----:B------:R-:W-:Y:S02]  /*4680*/  PRMT R0, RZ, 0x654, R0 ;  /* 0x00000654ff007816 */ /* 0x000fe40000000000 */
[----:B------:R-:W-:Y:S02]  /*4690*/  @P0 R2UR UR5, R8 ;  /* 0x00000000080502ca */ /* 0x000fe400000e0000 */
[----:B------:R2:W-:Y:S03]  /*46a0*/  SYNCS.ARRIVE.TRANS64.RED.A1T0 RZ, [R0+URZ], RZ ;  /* 0x000000ff00ff79a7 */ /* 0x0005e600081004ff */
[----:B------:R-:W-:Y:S04]  /*46b0*/  @UP1 UMOV UR26, UR4 ;  /* 0x00000004001a1c82 */ /* 0x000fe80008000000 */
[----:B------:R-:W-:Y:S04]  /*46c0*/  @UP1 UMOV UR14, UR6 ;  /* 0x00000006000e1c82 */ /* 0x000fe80008000000 */
[----:B------:R-:W-:Y:S01]  /*46d0*/  @UP1 UMOV UR13, UR5 ;  /* 0x00000005000d1c82 */ /* 0x000fe20008000000 */
[----:B------:R-:W-:Y:S05]  /*46e0*/  BRA.U !UP0, `(.L_x_81) ;  /* 0x0000000108a47547 */ /* 0x000fea000b800000 */
[----:B------:R-:W-:Y:S02]  /*46f0*/  UIMAD.WIDE.U32 UR8, UR13, UR31, URZ ;  /* 0x0000001f0d0872a5 */ /* 0x000fe4000f8e00ff */
[----:B------:R-:W-:Y:S02]  /*4700*/  UIMAD.WIDE.U32 UR10, UR14, UR28, URZ ;  /* 0x0000001c0e0a72a5 */ /* 0x000fe4000f8e00ff */
[----:B------:R-:W-:Y:S02]  /*4710*/  USEL UR4, UR27, UR35, !UP5 ;  /* 0x000000231b047287 */ /* 0x000fe4000e800000 */
[----:B------:R-:W-:Y:S02]  /*4720*/  USEL UR7, UR32, UR37, !UP6 ;  /* 0x0000002520077287 */ /* 0x000fe4000f000000 */
[----:B-1----:R-:W-:Y:S02]  /*4730*/  UIMAD.WIDE.U32 UR18, UR4, UR22, URZ ;  /* 0x00000016041272a5 */ /* 0x002fe4000f8e00ff */
[----:B------:R-:W-:Y:S01]  /*4740*/  UIMAD.WIDE.U32 UR24, UR7, UR22, URZ ;  /* 0x00000016071872a5 */ /* 0x000fe2000f8e00ff */
[----:B------:R-:W-:Y:S02]  /*4750*/  UMOV UR5, UR9 ;  /* 0x0000000900057c82 */ /* 0x000fe40008000000 */
[----:B------:R-:W-:Y:S03]  /*4760*/  USHF.R.U32.HI UR6, URZ, UR39, UR5 ;  /* 0x00000027ff067299 */ /* 0x000fe60008011605 */
[----:B------:R-:W-:Y:S01]  /*4770*/  UMOV UR5, UR11 ;  /* 0x0000000b00057c82 */ /* 0x000fe20008000000 */
[----:B------:R-:W-:Y:S02]  /*4780*/  USEL UR6, UR13, UR6, !UP5 ;  /* 0x000000060d067287 */ /* 0x000fe4000e800000 */
[----:B------:R-:W-:Y:S02]  /*4790*/  USHF.R.U32.HI UR8, URZ, UR29, UR5 ;  /* 0x0000001dff087299 */ /* 0x000fe40008011605 */
[----:B------:R-:W-:Y:S01]  /*47a0*/  UIMAD.WIDE.U32 UR10, UR6, UR22, URZ ;  /* 0x00000016060a72a5 */ /* 0x000fe2000f8e00ff */
[----:B------:R-:W-:Y:S02]  /*47b0*/  UMOV UR5, UR19 ;  /* 0x0000001300057c82 */ /* 0x000fe40008000000 */
[----:B------:R-:W-:Y:S03]  /*47c0*/  @UP4 USHF.R.U32.HI UR4, URZ, UR23, UR5 ;  /* 0x00000017ff044299 */ /* 0x000fe60008011605 */
[----:B------:R-:W-:Y:S01]  /*47d0*/  UMOV UR5, UR25 ;  /* 0x0000001900057c82 */ /* 0x000fe20008000000 */
[----:B------:R-:W-:Y:S02]  /*47e0*/  UIMAD UR4, UR42, UR4, URZ ;  /* 0x000000042a0472a4 */ /* 0x000fe4000f8e02ff */
[----:B------:R-:W-:Y:S02]  /*47f0*/  @UP4 USHF.R.U32.HI UR7, URZ, UR23, UR5 ;  /* 0x00000017ff074299 */ /* 0x000fe40008011605 */
[----:B------:R-:W-:Y:S02]  /*4800*/  USEL UR5, UR14, UR8, !UP6 ;  /* 0x000000080e057287 */ /* 0x000fe4000f000000 */
[----:B------:R-:W-:Y:S02]  /*4810*/  UIMAD UR8, UR42, UR7, URZ ;  /* 0x000000072a0872a4 */ /* 0x000fe4000f8e02ff */
[----:B------:R-:W-:Y:S03]  /*4820*/  UISETP.GE.AND UP0, UPT, UR6, UR4, UPT ;  /* 0x000000040600728c */ /* 0x000fe6000bf06270 */
[----:B------:R-:W-:Y:S01]  /*4830*/  UMOV UR4, UR11 ;  /* 0x0000000b00047c82 */ /* 0x000fe20008000000 */
[----:B------:R-:W-:Y:S02]  /*4840*/  UISETP.GE.OR UP0, UPT, UR5, UR8, UP0 ;  /* 0x000000080500728c */ /* 0x000fe40008706670 */
[----:B------:R-:W-:Y:S02]  /*4850*/  USHF.R.U32.HI UR4, URZ, UR23, UR4 ;  /* 0x00000017ff047299 */ /* 0x000fe40008011604 */
[----:B------:R-:W-:Y:S02]  /*4860*/  UIMAD.WIDE.U32 UR8, UR5, UR22, URZ ;  /* 0x00000016050872a5 */ /* 0x000fe4000f8e00ff */
[----:B------:R-:W-:Y:S04]  /*4870*/  USEL UR10, UR6, UR4, !UP4 ;  /* 0x00000004060a7287 */ /* 0x000fe8000e000000 */
[----:B------:R-:W-:Y:S01]  /*4880*/  UIADD3 UR11, UPT, UPT, -UR10, URZ, URZ ;  /* 0x000000ff0a0b7290 */ /* 0x000fe2000fffe1ff */
[----:B------:R-:W-:Y:S02]  /*4890*/  @!UP0 UMOV UR4, UR9 ;  /* 0x0000000900048c82 */ /* 0x000fe40008000000 */
[----:B------:R-:W-:Y:S02]  /*48a0*/  @!UP0 USHF.R.U32.HI UR4, URZ, UR23, UR4 ;  /* 0x00000017ff048299 */ /* 0x000fe40008011604 */
[----:B------:R-:W-:Y:S02]  /*48b0*/  UIMAD UR8, UR42, UR11, UR6 ;  /* 0x0000000b2a0872a4 */ /* 0x000fe4000f8e0206 */
[----:B------:R-:W-:Y:S04]  /*48c0*/  @!UP0 USEL UR4, UR5, UR4, !UP4 ;  /* 0x0000000405048287 */ /* 0x000fe8000e000000 */
[----:B------:R-:W-:Y:S02]  /*48d0*/  @!UP0 UIMAD UR8, UR7, UR8, UR4 ;  /* 0x00000008070882a4 */ /* 0x000fe4000f8e0204 */
[----:B------:R-:W-:Y:S02]  /*48e0*/  @!UP0 UIADD3 UR9, UPT, UPT, UR10, -UR4, URZ ;  /* 0x800000040a098290 */ /* 0x000fe4000fffe0ff */
[----:B------:R-:W-:Y:S02]  /*48f0*/  UIADD3 UR4, UPT, UPT, -UR5, URZ, URZ ;  /* 0x000000ff05047290 */ /* 0x000fe4000fffe1ff */
[----:B------:R-:W-:Y:S02]  /*4900*/  UIADD3 UR7, UPT, UPT, -UR6, URZ, URZ ;  /* 0x000000ff06077290 */ /* 0x000fe4000fffe1ff */
[----:B------:R-:W-:Y:S02]  /*4910*/  @!UP0 UIMAD UR6, UR9, UR42, UR5 ;  /* 0x0000002a090682a4 */ /* 0x000fe4000f8e0205 */
[----:B------:R-:W-:Y:S02]  /*4920*/  UIMAD UR14, UR15, UR4, UR14 ;  /* 0x000000040f0e72a4 */ /* 0x000fe4000f8e020e */
[----:B------:R-:W-:Y:S01]  /*4930*/  UIMAD UR13, UR30, UR7, UR13 ;  /* 0x000000071e0d72a4 */ /* 0x000fe2000f8e020d */
[----:B------:R-:W-:Y:S02]  /*4940*/  @!UP0 UMOV UR5, UR8 ;  /* 0x0000000800058c82 */ /* 0x000fe40008000000 */
[----:B------:R-:W-:Y:S02]  /*4950*/  UIMAD UR14, UR5, UR15, UR14 ;  /* 0x0000000f050e72a4 */ /* 0x000fe4000f8e020e */
[----:B------:R-:W-:Y:S11]  /*4960*/  UIMAD UR13, UR6, UR30, UR13 ;  /* 0x0000001e060d72a4 */ /* 0x000ff6000f8e020d */
[----:B------:R-:W-:Y:S01]  /*4970*/  @!UPT UIADD3 URZ, UPT, UPT, URZ, URZ, URZ ;  /* 0x000000fffffff290 */ /* 0x000fe2000fffe0ff */
.L_x_81:
[----:B------:R-:W3:Y:S01]  /*4980*/  @!UP2 LDCU.128 UR8, c[0x0][0xb10] ;  /* 0x00016200ff08a7ac */ /* 0x000ee20008000c00 */
[C---:B----4-:R-:W-:Y:S02]  /*4990*/  ISETP.NE.U32.AND P1, PT, R4.reuse, RZ, PT ;  /* 0x000000ff0400720c */ /* 0x050fe40003f25070 */
[----:B------:R-:W-:Y:S02]  /*49a0*/  ISETP.NE.U32.AND P0, PT, R4, RZ, PT ;  /* 0x000000ff0400720c */ /* 0x000fe40003f05070 */
[C---:B------:R-:W-:Y:S02]  /*49b0*/  ISETP.NE.AND.EX P1, PT, R5.reuse, RZ, PT, P1 ;  /* 0x000000ff0500720c */ /* 0x040fe40003f25310 */
[----:B------:R-:W-:Y:S01]  /*49c0*/  ISETP.NE.AND.EX P0, PT, R5, RZ, PT, P0 ;  /* 0x000000ff0500720c */ /* 0x000fe20003f05300 */
[----:B------:R-:W4:Y:S01]  /*49d0*/  @!UP2 LDCU UR5, c[0x0][0xb0c] ;  /* 0x00016180ff05a7ac */ /* 0x000f220008000800 */
[----:B------:R-:W-:Y:S01]  /*49e0*/  SHF.L.U32 R9, R15, 0x1f, RZ ;  /* 0x0000001f0f097819 */ /* 0x000fe200000006ff */
[----:B------:R-:W-:Y:S02]  /*49f0*/  USHF.L.U32 UR19, UR16, 0x6, URZ ;  /* 0x0000000610137899 */ /* 0x000fe400080006ff */
[----:B------:R-:W-:Y:S02]  /*4a00*/  USHF.L.U32 UR18, UR20, 0x7, URZ ;  /* 0x0000000714127899 */ /* 0x000fe400080006ff */
[----:B---3--:R-:W-:Y:S07]  /*4a10*/  UIMAD.WIDE.U32 UR6, UR14, UR8, URZ ;  /* 0x000000080e0672a5 */ /* 0x008fee000f8e00ff */
[----:B------:R-:W-:Y:S01]  /*4a20*/  @!UP2 UMOV UR4, UR7 ;  /* 0x000000070004ac82 */ /* 0x000fe20008000000 */
[----:B----4-:R-:W-:Y:S02]  /*4a30*/  @!UP2 UISETP.NE.AND UP0, UPT, UR5, 0x1, UPT ;  /* 0x000000010500a88c */ /* 0x010fe4000bf05270 */
[----:B------:R-:W-:Y:S02]  /*4a40*/  @!UP2 USHF.R.U32.HI UR4, URZ, UR9, UR4 ;  /* 0x00000009ff04a299 */ /* 0x000fe40008011604 */
[----:B------:R-:W-:Y:S02]  /*4a50*/  UIMAD.WIDE.U32 UR6, UR13, UR11, URZ ;  /* 0x0000000b0d0672a5 */ /* 0x000fe4000f8e00ff */
[----:B------:R-:W-:Y:S02]  /*4a60*/  @!UP2 USEL UR8, UR14, UR4, !UP0 ;  /* 0x000000040e08a287 */ /* 0x000fe4000c000000 */
[----:B------:R-:W-:Y:S03]  /*4a70*/  @!UP2 UISETP.NE.AND UP0, UPT, UR10, 0x1, UPT ;  /* 0x000000010a00a88c */ /* 0x000fe6000bf05270 */
[----:B------:R-:W-:Y:S02]  /*4a80*/  @!UP2 UMOV UR6, UR7 ;  /* 0x000000070006ac82 */ /* 0x000fe40008000000 */
[----:B------:R-:W3:Y:S02]  /*4a90*/  @!UP2 LDCU UR4, c[0x0][0xb20] ;  /* 0x00016400ff04a7ac */ /* 0x000ee40008000800 */
[----:B---3--:R-:W-:Y:S04]  /*4aa0*/  @!UP2 USHF.R.U32.HI UR6, URZ, UR4, UR6 ;  /* 0x00000004ff06a299 */ /* 0x008fe80008011606 */
[----:B------:R-:W-:Y:S04]  /*4ab0*/  @!UP2 USEL UR6, UR13, UR6, !UP0 ;  /* 0x000000060d06a287 */ /* 0x000fe8000c000000 */
[----:B------:R-:W-:Y:S02]  /*4ac0*/  @!UP2 UIADD3 UR4, UPT, UPT, -UR8, UR6, URZ ;  /* 0x000000060804a290 */ /* 0x000fe4000fffe1ff */
[----:B------:R-:W-:Y:S02]  /*4ad0*/  @!UP2 UIADD3 UR6, UPT, UPT, UR8, -UR6, URZ ;  /* 0x800000060806a290 */ /* 0x000fe4000fffe0ff */
[----:B------:R-:W-:Y:S02]  /*4ae0*/  @!UP2 UIMAD UR14, UR4, UR5, UR14 ;  /* 0x00000005040ea2a4 */ /* 0x000fe4000f8e020e */
[----:B------:R-:W-:Y:S01]  /*4af0*/  @!UP2 UIMAD UR13, UR6, UR10, UR13 ;  /* 0x0000000a060da2a4 */ /* 0x000fe2000f8e020d */
[----:B------:R-:W-:Y:S11]  /*4b00*/  BRA.U UP3, `(.L_x_82) ;  /* 0x0000000103107547 */ /* 0x000ff6000b800000 */
[----:B--2---:R-:W-:Y:S04]  /*4b10*/  MOV R0, UR38 ;  /* 0x0000002600007c02 */ /* 0x004fe80008000f00 */
[----:B------:R-:W-:Y:S04]  /*4b20*/  SHF.L.U32 R11, R0, 0x1f, RZ ;  /* 0x0000001f000b7819 */ /* 0x000fe800000006ff */
[----:B------:R-:W2:Y:S02]  /*4b30*/  SYNCS.PHASECHK.TRANS64.TRYWAIT P2, [UR21+0xa8], R11 ;  /* 0x0000a80bff0075a7 */ /* 0x000ea40008041115 */
[----:B--2---:R-:W-:Y:S05]  /*4b40*/  @!P2 BRA `(.L_x_83) ;  /* 0x000000380080a947 */ /* 0x004fea0003800000 */
.L_x_82:
[----:B------:R-:W-:Y:S05]  /*4b50*/  @!P1 BRA `(.L_x_84) ;  /* 0x0000000000309947 */ /* 0x000fea0003800000 */
[----:B------:R-:W-:Y:S01]  /*4b60*/  ISETP.NE.U32.AND P1, PT, R2, RZ, PT ;  /* 0x000000ff0200720c */ /* 0x000fe20003f25070 */
[----:B------:R-:W3:Y:S01]  /*4b70*/  LDCU.64 UR4, c[0x0][0x358] ;  /* 0x00006b00ff0477ac */ /* 0x000ee20008000a00 */
[----:B------:R-:W-:Y:S02]  /*4b80*/  IMAD.MOV.U32 R88, RZ, RZ, 0x1 ;  /* 0x00000001ff587424 */ /* 0x000fe400078e00ff */
[----:B------:R-:W-:Y:S11]  /*4b90*/  ISETP.NE.AND.EX P1, PT, R3, RZ, PT, P1 ;  /* 0x000000ff0300720c */ /* 0x000ff60003f25310 */
[----:B------:R-:W-:Y:S02]  /*4ba0*/  @!UPT UIADD3 URZ, UPT, UPT, URZ, URZ, URZ ;  /* 0x000000fffffff290 */ /* 0x000fe4000fffe0ff */
[----:B--2---:R-:W2:Y:S01]  /*4bb0*/  @P1 LDC.64 R10, c[0x0][0x888] ;  /* 0x00022200ff0a1b82 */ /* 0x004ea20000000a00 */
[----:B------:R-:W-:Y:S04]  /*4bc0*/  @P1 IMAD R0, R4, UR36, RZ ;  /* 0x0000002404001c24 */ /* 0x000fe8000f8e02ff */
[----:B--2---:R-:W-:Y:S04]  /*4bd0*/  @P1 IMAD.WIDE R10, R0, 0x4, R10 ;  /* 0x00000004000a1825 */ /* 0x004fe800078e020a */
[----:B------:R-:W-:Y:S01]  /*4be0*/  HFMA2 R0, -RZ, RZ, 0, 5.9604644775390625e-08 ;  /* 0x00000001ff007431 */ /* 0x000fe200000001ff */
[----:B---3-5:R3:W5:Y:S04]  /*4bf0*/  @P1 LDG.E R41, desc[UR4][R10.64] ;  /* 0x000000040a291981 */ /* 0x028768000c1e1900 */
[----:B------:R-:W-:Y:S01]  /*4c00*/  @!P1 PRMT R88, R0, 0x7610, R88 ;  /* 0x0000761000589816 */ /* 0x000fe20000000058 */
[----:B---3--:R-:W4:Y:S06]  /*4c10*/  @!P1 LDC R41, c[0x0][0x880] ;  /* 0x00022000ff299b82 */ /* 0x008f2c0000000800 */
.L_x_84:
[----:B----45:R-:W-:Y:S01]  /*4c20*/  @!P0 FSETP.EQ.AND P1, PT, R41, RZ, PT ;  /* 0x000000ff2900820b */ /* 0x030fe20003f22000 */
[----:B------:R-:W-:Y:S01]  /*4c30*/  @!UPT UIADD3 URZ, UPT, UPT, URZ, URZ, URZ ;  /* 0x000000fffffff290 */ /* 0x000fe2000fffe0ff */
[----:B------:R-:W-:Y:S11]  /*4c40*/  @!P0 BRA `(.L_x_85) ;  /* 0x0000000000188947 */ /* 0x000ff60003800000 */
[----:B------:R-:W-:Y:S02]  /*4c50*/  LOP3.LUT P0, RZ, R88, 0xff, RZ, 0xc0, !PT ;  /* 0x000000ff58ff7812 */ /* 0x000fe4000780c0ff */
[----:B------:R-:W-:Y:S04]  /*4c60*/  ISETP.NE.U32.AND P1, PT, R2, RZ, PT ;  /* 0x000000ff0200720c */ /* 0x000fe80003f25070 */
[----:B------:R-:W-:Y:S04]  /*4c70*/  ISETP.NE.AND.EX P1, PT, R3, RZ, PT, P1 ;  /* 0x000000ff0300720c */ /* 0x000fe80003f25310 */
[----:B------:R-:W-:Y:S03]  /*4c80*/  PLOP3.LUT P1, PT, P1, PT, PT, 0x8, 0x80 ;  /* 0x000000000080781c */ /* 0x000fe60000f2e170 */
[----:B------:R-:W-:Y:S11]  /*4c90*/  @P0 FSETP.EQ.AND P1, PT, R41, RZ, PT ;  /* 0x000000ff2900020b */ /* 0x000ff60003f22000 */
[----:B------:R-:W-:Y:S02]  /*4ca0*/  @!UPT UIADD3 URZ, UPT, UPT, URZ, URZ, URZ ;  /* 0x000000fffffff290 */ /* 0x000fe4000fffe0ff */
.L_x_85:
[----:B------:R-:W3:Y:S01]  /*4cb0*/  SYNCS.PHASECHK.TRANS64.TRYWAIT P2, [UR21+0x90], R9 ;  /* 0x00009009ff0075a7 */ /* 0x000ee20008041115 */
[----:B------:R-:W-:Y:S04]  /*4cc0*/  ELECT P0, URZ, PT ;  /* 0x0000000000ff782f */ /* 0x000fe80003800000 */
[----:B------:R-:W-:Y:S11]  /*4cd0*/  PLOP3.LUT P1, PT, P1, P0, PT, 0xf2, 0x2f ;  /* 0x00000000002f781c */ /* 0x000ff60000f21e72 */
[----:B------:R-:W-:Y:S02]  /*4ce0*/  @!UPT UIADD3 URZ, UPT, UPT, URZ, URZ, URZ ;  /* 0x000000fffffff290 */ /* 0x000fe4000fffe0ff */
[----:B------:R-:W-:Y:S05]  /*4cf0*/  @!P1 IADD3 R8, P0, PT, R16, 0x580, RZ ;  /* 0x0000058010089810 */ /* 0x000fea0007f1e0ff */
[----:B------:R-:W-:Y:S01]  /*4d00*/  @!P1 IMAD.X R6, RZ, RZ, R17, P0 ;  /* 0x000000ffff069224 */ /* 0x000fe200000e0611 */
[----:B---3--:R-:W-:Y:S07]  /*4d10*/  @!P2 BRA `(.L_x_86) ;  /* 0x000000380024a947 */ /* 0x008fee0003800000 */
.L_x_155:
[----:B------:R-:W-:Y:S01]  /*4d20*/  @!P1 R2UR UR5, R8 ;  /* 0x00000000080592ca */ /* 0x000fe200000e0000 */
[----:B------:R-:W-:Y:S01]  /*4d30*/  VOTEU.ALL UP0, P1 ;  /* 0x0000000000ff7886 */ /* 0x000fe20000800000 */
[----:B------:R-:W-:Y:S01]  /*4d40*/  @!P1 R2UR UR4, R6 ;  /* 0x00000000060492ca */ /* 0x000fe200000e0000 */
[----:B--2---:R-:W-:Y:S01]  /*4d50*/  @!P1 IMAD.MOV.U32 R0, RZ, RZ, 0x1000 ;  /* 0x00001000ff009424 */ /* 0x004fe200078e00ff */
[----:B------:R-:W-:Y:S01]  /*4d60*/  UMOV UR6, 0x0 ;  /* 0x0000000000067882 */ /* 0x000fe20000000000 */
[----:B------:R-:W-:Y:S01]  /*4d70*/  UMOV UR7, 0x10000000 ;  /* 0x1000000000077882 */ /* 0x000fe20000000000 */
[----:B------:R-:W-:Y:S01]  /*4d80*/  @!UP0 UIADD3 UR16, UPT, UPT, UR21, 0x200, URZ ;  /* 0x0000020015108890 */ /* 0x000fe2000fffe0ff */
[----:B------:R-:W-:Y:S01]  /*4d90*/  VIADD R14, R14, 0x1 ;  /* 0x000000010e0e7836 */ /* 0x000fe20000000000 */
[----:B------:R-:W-:Y:S01]  /*4da0*/  VOTEU.ALL UP0, P1 ;  /* 0x0000000000ff7886 */ /* 0x000fe20000800000 */
[----:B------:R-:W-:Y:S04]  /*4db0*/  UMOV UR20, UR36 ;  /* 0x0000002400147c82 */ /* 0x000fe80008000000 */
[----:B------:R-:W-:Y:S02]  /*4dc0*/  IMAD.U32 R10, RZ, RZ, UR5 ;  /* 0x00000005ff0a7e24 */ /* 0x000fe4000f8e00ff */
[----:B------:R-:W-:Y:S03]  /*4dd0*/  IMAD.U32 R11, RZ, RZ, UR4 ;  /* 0x00000004ff0b7e24 */ /* 0x000fe6000f8e00ff */
[----:B------:R-:W-:Y:S02]  /*4de0*/  @!P1 R2UR UR4, R10 ;  /* 0x000000000a0492ca */ /* 0x000fe400000e0000 */
[----:B------:R-:W-:Y:S11]  /*4df0*/  @!P1 R2UR UR5, R11 ;  /* 0x000000000b0592ca */ /* 0x000ff600000e0000 */
[----:B------:R-:W-:Y:S02]  /*4e00*/  @!UPT UIADD3 URZ, UPT, UPT, URZ, URZ, URZ ;  /* 0x000000fffffff290 */ /* 0x000fe4000fffe0ff */
[----:B------:R2:W-:Y:S01]  /*4e10*/  @!UP0 UTMALDG.3D [UR16], [UR4], desc[UR6] ;  /* 0x00000610040085b4 */ /* 0x0005e20008011000 */
[----:B------:R2:W-:Y:S01]  /*4e20*/  @!P1 SYNCS.ARRIVE.TRANS64.RED.A0TR RZ, [UR21+0x80], R0 ;  /* 0x00008000ffff99a7 */ /* 0x0005e20008300415 */
[----:B------:R-:W-:Y:S01]  /*4e30*/  SYNCS.ARRIVE.TRANS64.RED.A1T0 RZ, [UR34], RZ ;  /* 0x000000ffffff79a7 */ /* 0x000fe20008100422 */
[----:B------:R-:W3:Y:S02]  /*4e40*/  SYNCS.PHASECHK.TRANS64.TRYWAIT P0, [UR21+0x98], R9 ;  /* 0x00009809ff0075a7 */ /* 0x000ee40008001115 */
[----:B--23--:R-:W-:Y:S05]  /*4e50*/  @!P0 BRA `(.L_x_87) ;  /* 0x0000003400ec8947 */ /* 0x00cfea0003800000 */
.L_x_157:
[----:B------:R-:W-:Y:S01]  /*4e60*/  @!P1 IADD3 R6, P0, PT, R16, 0x580, RZ ;  /* 0x0000058010069810 */ /* 0x000fe20007f1e0ff */
[----:B------:R-:W-:Y:S01]  /*4e70*/  VOTEU.ALL UP0, P1 ;  /* 0x0000000000ff7886 */ /* 0x000fe20000800000 */
[----:B------:R-:W-:Y:S01]  /*4e80*/  UMOV UR6, 0x0 ;  /* 0x0000000000067882 */ /* 0x000fe20000000000 */
[----:B------:R-:W-:Y:S01]  /*4e90*/  UMOV UR7, 0x10000000 ;  /* 0x1000000000077882 */ /* 0x000fe20000000000 */
[----:B------:R-:W-:Y:S01]  /*4ea0*/  @!P1 R2UR UR5, R6 ;  /* 0x00000000060592ca */ /* 0x000fe200000e0000 */
[----:B--2---:R-:W-:Y:S01]  /*4eb0*/  @!P1 IMAD.X R0, RZ, RZ, R17, P0 ;  /* 0x000000ffff009224 */ /* 0x004fe200000e0611 */
[----:B------:R-:W-:Y:S01]  /*4ec0*/  @!UP0 UIADD3 UR10, UPT, UPT, UR18, 0x40, URZ ;  /* 0x00000040120a8890 */ /* 0x000fe2000fffe0ff */
[----:B------:R-:W-:Y:S01]  /*4ed0*/  ISETP.NE.AND P0, PT, R14, 0x2, PT ;  /* 0x000000020e00780c */ /* 0x000fe20003f05270 */
[----:B------:R-:W-:Y:S01]  /*4ee0*/  @!UP0 UIADD3 UR8, UPT, UPT, UR21, 0x1200, URZ ;  /* 0x0000120015088890 */ /* 0x000fe2000fffe0ff */
[----:B------:R-:W-:Y:S01]  /*4ef0*/  LOP3.LUT R15, R15, 0x1, RZ, 0x3c, !PT ;  /* 0x000000010f0f7812 */ /* 0x000fe200078e3cff */
[----:B------:R-:W-:Y:S01]  /*4f00*/  @!UP0 UIADD3 UR9, UPT, UPT, UR21, 0x88, URZ ;  /* 0x0000008815098890 */ /* 0x000fe2000fffe0ff */
[----:B------:R-:W-:Y:S01]  /*4f10*/  @!P1 R2UR UR4, R0 ;  /* 0x00000000000492ca */ /* 0x000fe200000e0000 */
[----:B------:R-:W-:Y:S01]  /*4f20*/  VOTEU.ALL UP0, P1 ;  /* 0x0000000000ff7886 */ /* 0x000fe20000800000 */
[----:B------:R-:W-:Y:S01]  /*4f30*/  UMOV UR11, UR19 ;  /* 0x00000013000b7c82 */ /* 0x000fe20008000000 */
[----:B------:R-:W-:Y:S01]  /*4f40*/  UMOV UR12, UR36 ;  /* 0x00000024000c7c82 */ /* 0x000fe20008000000 */
[----:B------:R-:W-:Y:S01]  /*4f50*/  SEL R0, RZ, 0x1, P0 ;  /* 0x00000001ff007807 */ /* 0x000fe20000000000 */
[----:B------:R-:W-:Y:S01]  /*4f60*/  UIADD3 UR20, UPT, UPT, UR13, UR59, URZ ;  /* 0x0000003b0d147290 */ /* 0x000fe2000fffe0ff */
[----:B------:R-:W-:Y:S01]  /*4f70*/  IMAD.U32 R8, RZ, RZ, UR5 ;  /* 0x00000005ff087e24 */ /* 0x000fe2000f8e00ff */
[----:B------:R-:W-:Y:S01]  /*4f80*/  SEL R14, R14, RZ, P0 ;  /* 0x000000ff0e0e7207 */ /* 0x000fe20000000000 */
[----:B------:R-:W-:Y:S01]  /*4f90*/  UIADD3 UR16, UPT, UPT, UR14, UR60, URZ ;  /* 0x0000003c0e107290 */ /* 0x000fe2000fffe0ff */
[----:B------:R-:W-:Y:S01]  /*4fa0*/  LOP3.LUT R13, R13, R0, RZ, 0x3c, !PT ;  /* 0x000000000d0d7212 */ /* 0x000fe200078e3cff */
[----:B------:R-:W-:Y:S01]  /*4fb0*/  UPLOP3.LUT UP3, UPT, UPT, UPT, UPT, 0x80, 0x8 ;  /* 0x000000000008789c */ /* 0x000fe20003f6f070 */
[----:B------:R-:W-:Y:S02]  /*4fc0*/  UMOV UR36, UR26 ;  /* 0x0000001a00247c82 */ /* 0x000fe40008000000 */
[----:B------:R-:W-:Y:S01]  /*4fd0*/  IMAD.U32 R9, RZ, RZ, UR4 ;  /* 0x00000004ff097e24 */ /* 0x000fe2000f8e00ff */
[----:B------:R-:W-:Y:S04]  /*4fe0*/  @!P1 R2UR UR4, R8 ;  /* 0x00000000080492ca */ /* 0x000fe800000e0000 */
[----:B------:R-:W-:Y:S11]  /*4ff0*/  @!P1 R2UR UR5, R9 ;  /* 0x00000000090592ca */ /* 0x000ff600000e0000 */
[----:B------:R-:W-:Y:S02]  /*5000*/  @!UPT UIADD3 URZ, UPT, UPT, URZ, URZ, URZ ;  /* 0x000000fffffff290 */ /* 0x000fe4000fffe0ff */
[----:B------:R2:W-:Y:S01]  /*5010*/  @!UP0 UTMALDG.3D [UR8], [UR4], desc[UR6] ;  /* 0x00000608040085b4 */ /* 0x0005e20008011000 */
[----:B------:R2:W-:Y:S01]  /*5020*/  @!P1 SYNCS.ARRIVE.TRANS64.RED.A0TR RZ, [UR21+0x88], R7 ;  /* 0x00008807ffff99a7 */ /* 0x0005e20008300415 */
[----:B------:R-:W-:Y:S01]  /*5030*/  SYNCS.ARRIVE.TRANS64.RED.A1T0 RZ, [UR33], RZ ;  /* 0x000000ffffff79a7 */ /* 0x000fe20008100421 */
[----:B------:R-:W-:Y:S05]  /*5040*/  BRA.U UP1, `(.L_x_88) ;  /* 0xfffffff5012c7547 */ /* 0x000fea000b83ffff */
[----:B------:R-:W-:-:S04]  /*5050*/  SHF.L.U32 R3, R15, 0x1f, RZ ;  /* 0x0000001f0f037819 */ /* 0x000fc800000006ff */
[----:B------:R-:W3:Y:S02]  /*5060*/  SYNCS.PHASECHK.TRANS64.TRYWAIT P0, [UR21+0x90], R3 ;  /* 0x00009003ff0075a7 */ /* 0x000ee40008001115 */
[----:B---3--:R-:W-:Y:S05]  /*5070*/  @!P0 BRA `(.L_x_89) ;  /* 0x00000034007c8947 */ /* 0x008fea0003800000 */
.L_x_159:
[----:B---3--:R-:W-:-:S07]  /*5080*/  MOV R0, UR21 ;  /* 0x0000001500007c02 */ /* 0x008fce0008000f00 */
.L_x_90:
[----:B---3--:R-:W-:-:S04]  /*5090*/  SHF.L.U32 R3, R15, 0x1f, RZ ;  /* 0x0000001f0f037819 */ /* 0x008fc800000006ff */
[----:B------:R3:W4:Y:S03]  /*50a0*/  SYNCS.PHASECHK.TRANS64.TRYWAIT P0, [R0+URZ+0x98], R3 ;  /* 0x00009803000075a7 */ /* 0x00072600080011ff */
[----:B----4-:R-:W-:Y:S05]  /*50b0*/  @!P0 NANOSLEEP.SYNCS 0x989680 ;  /* 0x009896800000895d */ /* 0x010fea0003900000 */
[----:B------:R-:W4:Y:S02]  /*50c0*/  @!P0 SYNCS.PHASECHK.TRANS64 P0, [R0+URZ+0x98], R3 ;  /* 0x00009803000085a7 */ /* 0x000f2400080010ff */
[----:B-12-4-:R-:W-:Y:S05]  /*50d0*/  @P0 EXIT ;  /* 0x000000000000094d */ /* 0x016fea0003800000 */
[----:B------:R-:W-:Y:S05]  /*50e0*/  BRA `(.L_x_90) ;  /* 0xfffffffc00e87947 */ /* 0x000fea000383ffff */
.L_x_79:
[----:B------:R-:W-:-:S06]  /*50f0*/  UISETP.GE.AND UP0, UPT, UR17, 0x4, UPT ;  /* 0x000000041100788c */ /* 0x000fcc000bf06270 */
[----:B------:R-:W-:-:S13]  /*5100*/  PLOP3.LUT P0, PT, PT, PT, UP0, 0x80, 0x8 ;  /* 0x000000000008781c */ /* 0x000fda0003f0f008 */
[----:B-1----:R-:W-:Y:S05]  /*5110*/  @!P0 EXIT ;  /* 0x000000000000894d */ /* 0x002fea0003800000 */
[----:B------:R-:W1:Y:S08]  /*5120*/  S2UR UR4, SR_CgaCtaId ;  /* 0x00000000000479c3 */ /* 0x000e700000008800 */
[----:B------:R-:W-:Y:S01]  /*5130*/  BAR.SYNC.DEFER_BLOCKING 0x6, 0xa0 ;  /* 0x0182800000007b1d */ /* 0x000fe20000010000 */
[C---:B------:R-:W-:Y:S01]  /*5140*/  IMAD.SHL.U32 R6, R96.reuse, 0x40, RZ ;  /* 0x0000004060067824 */ /* 0x040fe200078e00ff */
[C---:B------:R-:W-:Y:S01]  /*5150*/  LOP3.LUT R98, R96.reuse, 0x60, RZ, 0xc0, !PT ;  /* 0x0000006060627812 */ /* 0x040fe200078ec0ff */
[C---:B------:R-:W-:Y:S01]  /*5160*/  IMAD.SHL.U32 R71, R96.reuse, 0x20, RZ ;  /* 0x0000002060477824 */ /* 0x040fe200078e00ff */
[----:B------:R-:W-:Y:S01]  /*5170*/  CS2R R94, SRZ ;  /* 0x00000000005e7805 */ /* 0x000fe2000001ff00 */
[----:B------:R-:W-:Y:S01]  /*5180*/  IMAD.SHL.U32 R5, R96, 0x2, RZ ;  /* 0x0000000260057824 */ /* 0x000fe200078e00ff */
[----:B------:R-:W-:-:S02]  /*5190*/  UMOV UR44, 0x400 ;  /* 0x00000400002c7882 */ /* 0x000fc40000000000 */
[----:B------:R-:W2:Y:S01]  /*51a0*/  LDC.64 R84, c[0x0][0x888] ;  /* 0x00022200ff547b82 */ /* 0x000ea20000000a00 */
[----:B------:R-:W-:Y:S01]  /*51b0*/  LOP3.LUT R4, R6, 0x180, RZ, 0xc0, !PT ;  /* 0x0000018006047812 */ /* 0x000fe200078ec0ff */
[----:B------:R-:W-:Y:S01]  /*51c0*/  IMAD.U32 R37, R96, 0x10000, RZ ;  /* 0x0001000060257824 */ /* 0x000fe200078e00ff */
[----:B------:R-:W-:Y:S01]  /*51d0*/  LOP3.LUT R71, R71, 0xc00, RZ, 0xc0, !PT ;  /* 0x00000c0047477812 */ /* 0x000fe200078ec0ff */
[----:B------:R-:W-:Y:S01]  /*51e0*/  IMAD.MOV.U32 R36, RZ, RZ, RZ ;  /* 0x000000ffff247224 */ /* 0x000fe200078e00ff */
[----:B------:R-:W-:Y:S01]  /*51f0*/  LOP3.LUT R5, R4, 0x20, R5, 0xf8, !PT ;  /* 0x0000002004057812 */ /* 0x000fe200078ef805 */
[C---:B------:R-:W-:Y:S01]  /*5200*/  IMAD.SHL.U32 R4, R96.reuse, 0x8, RZ ;  /* 0x0000000860047824 */ /* 0x040fe200078e00ff */
[----:B------:R-:W-:Y:S01]  /*5210*/  LOP3.LUT R71, R71, 0x40, R6, 0xf8, !PT ;  /* 0x0000004047477812 */ /* 0x000fe200078ef806 */
[----:B------:R-:W3:Y:S01]  /*5220*/  LDC.64 R86, c[0x0][0x890] ;  /* 0x00022400ff567b82 */ /* 0x000ee20000000a00 */
[----:B------:R-:W-:Y:S01]  /*5230*/  LOP3.LUT R37, R37, 0x600000, RZ, 0xc0, !PT ;  /* 0x0060000025257812 */ /* 0x000fe200078ec0ff */
[----:B------:R-:W-:Y:S01]  /*5240*/  IMAD.MOV.U32 R90, RZ, RZ, RZ ;  /* 0x000000ffff5a7224 */ /* 0x000fe200078e00ff */
[----:B------:R-:W-:-:S02]  /*5250*/  LOP3.LUT R96, R96, 0x2, RZ, 0xc0, !PT ;  /* 0x0000000260607812 */ /* 0x000fc400078ec0ff */
[----:B------:R-:W-:Y:S02]  /*5260*/  CS2R R92, SRZ ;  /* 0x00000000005c7805 */ /* 0x000fe4000001ff00 */
[----:B------:R-:W-:Y:S01]  /*5270*/  LOP3.LUT R4, R5, 0x30, R4, 0x78, !PT ;  /* 0x0000003005047812 */ /* 0x000fe200078e7804 */
[----:B------:R-:W4:Y:S01]  /*5280*/  LDCU UR57, c[0x0][0x370] ;  /* 0x00006e00ff3977ac */ /* 0x000f220008000800 */
[----:B------:R-:W-:Y:S01]  /*5290*/  LOP3.LUT R71, R71, 0x200, R6, 0xf8, !PT ;  /* 0x0000020047477812 */ /* 0x000fe200078ef806 */
[----:B------:R-:W2:Y:S01]  /*52a0*/  LDC.64 R82, c[0x0][0x8b0] ;  /* 0x00022c00ff527b82 */ /* 0x000ea20000000a00 */
[----:B------:R-:W-:Y:S01]  /*52b0*/  IMAD.MOV R91, RZ, RZ, -R96 ;  /* 0x000000ffff5b7224 */ /* 0x000fe200078e0a60 */
[----:B-1----:R-:W-:Y:S01]  /*52c0*/  ULEA UR44, UR4, UR44, 0x18 ;  /* 0x0000002c042c7291 */ /* 0x002fe2000f8ec0ff */
[----:B------:R-:W-:Y:S01]  /*52d0*/  LOP3.LUT R71, R71, R4, RZ, 0xfc, !PT ;  /* 0x0000000447477212 */ /* 0x000fe200078efcff */
[----:B------:R-:W1:Y:S04]  /*52e0*/  LDCU.64 UR62, c[0x0][0x348] ;  /* 0x00006900ff3e77ac */ /* 0x000e680008000a00 */
[----:B------:R-:W1:Y:S01]  /*52f0*/  LDC.64 R80, c[0x0][0x8a8] ;  /* 0x00022a00ff507b82 */ /* 0x000e620000000a00 */
[----:B------:R-:W-:-:S02]  /*5300*/  UIADD3 UR4, UPT, UPT, UR44, 0x2200, URZ ;  /* 0x000022002c047890 */ /* 0x000fc4000fffe0ff */
[----:B------:R-:W4:Y:S01]  /*5310*/  LDS R0, [UR44+0x160] ;  /* 0x0001602cff007984 */ /* 0x000f220008000800 */
[----:B------:R-:W1:Y:S03]  /*5320*/  LDCU UR43, c[0x0][0xb0c] ;  /* 0x00016180ff2b77ac */ /* 0x000e660008000800 */
[----:B------:R-:W-:Y:S01]  /*5330*/  IMAD.U32 R97, RZ, RZ, UR4 ;  /* 0x00000004ff617e24 */ /* 0x000fe2000f8e00ff */
[----:B------:R-:W1:Y:S01]  /*5340*/  LDCU UR39, c[0x0][0xb30] ;  /* 0x00016600ff2777ac */ /* 0x000e620008000800 */
[----:B------:R-:W1:Y:S01]  /*5350*/  LDCU.64 UR46, c[0x0][0x888] ;  /* 0x00011100ff2e77ac */ /* 0x000e620008000a00 */
[----:B------:R-:W1:Y:S01]  /*5360*/  LDCU.64 UR40, c[0x0][0xb28] ;  /* 0x00016500ff2877ac */ /* 0x000e620008000a00 */
[----:B------:R-:W1:Y:S01]  /*5370*/  LDCU.128 UR52, c[0x0][0xb10] ;  /* 0x00016200ff3477ac */ /* 0x000e620008000c00 */
[----:B------:R-:W1:Y:S01]  /*5380*/  LDCU UR56, c[0x0][0x374] ;  /* 0x00006e80ff3877ac */ /* 0x000e620008000800 */
[----:B------:R-:W-:Y:S01]  /*5390*/  UIADD3 UR61, UPT, UPT, UR44, 0x200, URZ ;  /* 0x000002002c3d7890 */ /* 0x000fe2000fffe0ff */
[----:B--234-:R-:W-:-:S11]  /*53a0*/  IMAD.IADD R37, R0, 0x1, R37 ;  /* 0x0000000100257824 */ /* 0x01cfd600078e0225 */
.L_x_116:
[C---:B------:R-:W-:Y:S02]  /*53b0*/  LEA R3, R90.reuse, UR44, 0x3 ;  /* 0x0000002c5a037c11 */ /* 0x040fe4000f8e18ff */
[----:B------:R-:W-:Y:S02]  /*53c0*/  SHF.L.U32 R0, R93, 0x1f, RZ ;  /* 0x0000001f5d007819 */ /* 0x000fe400000006ff */
[----:B------:R-:W-:Y:S02]  /*53d0*/  LEA R5, R90, UR44, 0x4 ;  /* 0x0000002c5a057c11 */ /* 0x000fe4000f8e20ff */
[----:B------:R-:W2:Y:S02]  /*53e0*/  SYNCS.PHASECHK.TRANS64.TRYWAIT P0, [R3+URZ+0xb0], R0 ;  /* 0x0000b000030075a7 */ /* 0x000ea400080011ff */
[----:B-12---:R-:W-:Y:S05]  /*53f0*/  @!P0 BRA `(.L_x_91) ;  /* 0x0000003000b48947 */ /* 0x006fea0003800000 */
.L_x_160:
[----:B------:R-:W3:Y:S01]  /*5400*/  LDS.128 R4, [R5+0x140] ;  /* 0x0001400005047984 */ /* 0x000ee20000000c00 */
[----:B------:R-:W-:Y:S01]  /*5410*/  UISETP.GE.AND UP0, UPT, UR42, 0x1, UPT ;  /* 0x000000012a00788c */ /* 0x000fe2000bf06270 */
[----:B------:R-:W-:Y:S01]  /*5420*/  @!PT LDS RZ, [RZ] ;  /* 0x00000000fffff984 */ /* 0x000fe20000000800 */
[----:B------:R-:W-:Y:S01]  /*5430*/  @!PT LDS RZ, [RZ] ;  /* 0x00000000fffff984 */ /* 0x000fe20000000800 */
[----:B------:R-:W-:Y:S01]  /*5440*/  @!PT LDS RZ, [RZ] ;  /* 0x00000000fffff984 */ /* 0x000fe20000000800 */
[----:B------:R-:W-:Y:S01]  /*5450*/  @!PT LDS RZ, [RZ] ;  /* 0x00000000fffff984 */ /* 0x000fe20000000800 */
[----:B------:R4:W-:Y:S06]  /*5460*/  MEMBAR.ALL.CTA ;  /* 0x0000000000007992 */ /* 0x0009ec0000008000 */
[----:B----4-:R-:W4:Y:S01]  /*5470*/  FENCE.VIEW.ASYNC.S ;  /* 0x00000000000073c6 */ /* 0x010f220000000000 */
[----:B---3--:R-:W-:Y:S11]  /*5480*/  LOP3.LUT P0, RZ, R6, 0x1, RZ, 0xc0, !PT ;  /* 0x0000000106ff7812 */ /* 0x008ff6000780c0ff */
[----:B------:R-:W-:Y:S02]  /*5490*/  @!UPT UIADD3 URZ, UPT, UPT, URZ, URZ, URZ ;  /* 0x000000fffffff290 */ /* 0x000fe4000fffe0ff */
[----:B----4-:R-:W-:Y:S01]  /*54a0*/  VOTEU.ANY UP1, P0 ;  /* 0x0000000000ff7886 */ /* 0x010fe20000020100 */
[----:B------:R-:W-:Y:S01]  /*54b0*/  PLOP3.LUT P0, PT, PT, PT, UP1, 0x80, 0x8 ;  /* 0x000000000008781c */ /* 0x000fe20003f0f018 */
[----:B------:R-:W-:Y:S11]  /*54c0*/  UP2UR UR45, UPR, URZ, 0x2 ;  /* 0x00000002ff2d7883 */ /* 0x000ff60008000000 */
[----:B------:R-:W-:Y:S01]  /*54d0*/  @!UPT UIADD3 URZ, UPT, UPT, URZ, URZ, URZ ;  /* 0x000000fffffff290 */ /* 0x000fe2000fffe0ff */
[----:B--2---:R-:W-:Y:S02]  /*54e0*/  @P0 SHF.R.U32.HI R0, RZ, 0x10, R5 ;  /* 0x00000010ff000819 */ /* 0x004fe40000011605 */
        /* <DEDUP_REMOVED lines=12> */
[----:B------:R-:W3:Y:S01]  /*55b0*/  LDCU UR12, c[0x0][0xb20] ;  /* 0x00016400ff0c77ac */ /* 0x000ee20008000800 */
[----:B-1----:R-:W-:Y:S02]  /*55c0*/  UIMAD.WIDE.U32 UR4, UR56, UR55, URZ ;  /* 0x00000037380472a5 */ /* 0x002fe4000f8e00ff */
[----:B------:R-:W-:Y:S02]  /*55d0*/  UIMAD.WIDE.U32 UR6, UR57, UR52, URZ ;  /* 0x00000034390672a5 */ /* 0x000fe4000f8e00ff */
[----:B------:R-:W-:Y:S02]  /*55e0*/  UISETP.NE.AND UP0, UPT, UR54, 0x1, UPT ;  /* 0x000000013600788c */ /* 0x000fe4000bf05270 */
[----:B------:R-:W-:Y:S02]  /*55f0*/  UIMAD.WIDE.U32 UR8, UR37, UR55, URZ ;  /* 0x00000037250872a5 */ /* 0x000fe4000f8e00ff */
[----:B------:R-:W-:Y:S02]  /*5600*/  UIMAD.WIDE.U32 UR10, UR38, UR52, URZ ;  /* 0x00000034260a72a5 */ /* 0x000fe4000f8e00ff */
[----:B------:R-:W-:Y:S02]  /*5610*/  UISETP.NE.AND UP1, UPT, UR43, 0x1, UPT ;  /* 0x000000012b00788c */ /* 0x000fe4000bf25270 */
[----:B------:R-:W-:Y:S01]  /*5620*/  UISETP.NE.AND UP2, UPT, UR42, 0x1, UPT ;  /* 0x000000012a00788c */ /* 0x000fe2000bf45270 */
[----:B------:R-:W-:Y:S02]  /*5630*/  UMOV UR4, UR5 ;  /* 0x0000000500047c82 */ /* 0x000fe40008000000 */
[----:B---3--:R-:W-:Y:S03]  /*5640*/  USHF.R.U32.HI UR5, URZ, UR12, UR4 ;  /* 0x0000000cff057299 */ /* 0x008fe60008011604 */
[----:B------:R-:W-:Y:S02]  /*5650*/  UMOV UR4, UR7 ;  /* 0x0000000700047c82 */ /* 0x000fe40008000000 */
[----:B------:R-:W-:Y:S02]  /*5660*/  USHF.R.U32.HI UR7, URZ, UR53, UR4 ;  /* 0x00000035ff077299 */ /* 0x000fe40008011604 */
[----:B------:R-:W-:Y:S02]  /*5670*/  USEL UR4, UR56, UR5, !UP0 ;  /* 0x0000000538047287 */ /* 0x000fe4000c000000 */
[----:B------:R-:W-:Y:S01]  /*5680*/  USEL UR7, UR57, UR7, !UP1 ;  /* 0x0000000739077287 */ /* 0x000fe2000c800000 */
[----:B------:R-:W-:Y:S01]  /*5690*/  UMOV UR5, UR9 ;  /* 0x0000000900057c82 */ /* 0x000fe20008000000 */
[----:B------:R-:W-:Y:S02]  /*56a0*/  UIMAD.WIDE.U32 UR8, UR4, UR40, URZ ;  /* 0x00000028040872a5 */ /* 0x000fe4000f8e00ff */
[----:B------:R-:W-:Y:S03]  /*56b0*/  USHF.R.U32.HI UR6, URZ, UR12, UR5 ;  /* 0x0000000cff067299 */ /* 0x000fe60008011605 */
[----:B------:R-:W-:Y:S01]  /*56c0*/  UMOV UR5, UR11 ;  /* 0x0000000b00057c82 */ /* 0x000fe20008000000 */
[----:B------:R-:W-:Y:S02]  /*56d0*/  UIMAD.WIDE.U32 UR10, UR7, UR40, URZ ;  /* 0x00000028070a72a5 */ /* 0x000fe4000f8e00ff */
[----:B------:R-:W-:Y:S02]  /*56e0*/  USHF.R.U32.HI UR12, URZ, UR53, UR5 ;  /* 0x00000035ff0c7299 */ /* 0x000fe40008011605 */
[----:B------:R-:W-:Y:S01]  /*56f0*/  USEL UR6, UR37, UR6, !UP0 ;  /* 0x0000000625067287 */ /* 0x000fe2000c000000 */
[----:B------:R-:W-:Y:S02]  /*5700*/  UMOV UR5, UR9 ;  /* 0x0000000900057c82 */ /* 0x000fe40008000000 */
[----:B------:R-:W-:Y:S01]  /*5710*/  UMOV UR10, UR11 ;  /* 0x0000000b000a7c82 */ /* 0x000fe20008000000 */
[----:B------:R-:W-:Y:S02]  /*5720*/  @UP2 USHF.R.U32.HI UR4, URZ, UR41, UR5 ;  /* 0x00000029ff042299 */ /* 0x000fe40008011605 */
[----:B------:R-:W-:Y:S02]  /*5730*/  @UP2 USHF.R.U32.HI UR7, URZ, UR41, UR10 ;  /* 0x00000029ff072299 */ /* 0x000fe4000801160a */
[----:B------:R-:W-:Y:S02]  /*5740*/  UIMAD UR4, UR42, UR4, URZ ;  /* 0x000000042a0472a4 */ /* 0x000fe4000f8e02ff */
[----:B------:R-:W-:Y:S02]  /*5750*/  UIMAD.WIDE.U32 UR10, UR6, UR40, URZ ;  /* 0x00000028060a72a5 */ /* 0x000fe4000f8e00ff */
[----:B------:R-:W-:Y:S02]  /*5760*/  USEL UR5, UR38, UR12, !UP1 ;  /* 0x0000000c26057287 */ /* 0x000fe4000c800000 */
[----:B------:R-:W-:Y:S02]  /*5770*/  UIMAD UR8, UR42, UR7, URZ ;  /* 0x000000072a0872a4 */ /* 0x000fe4000f8e02ff */
[----:B------:R-:W-:Y:S03]  /*5780*/  UISETP.GE.AND UP0, UPT, UR6, UR4, UPT ;  /* 0x000000040600728c */ /* 0x000fe6000bf06270 */
[----:B------:R-:W-:Y:S01]  /*5790*/  UMOV UR4, UR11 ;  /* 0x0000000b00047c82 */ /* 0x000fe20008000000 */
[----:B------:R-:W-:Y:S02]  /*57a0*/  UISETP.GE.OR UP0, UPT, UR5, UR8, UP0 ;  /* 0x000000080500728c */ /* 0x000fe40008706670 */
[----:B------:R-:W-:Y:S02]  /*57b0*/  USHF.R.U32.HI UR4, URZ, UR41, UR4 ;  /* 0x00000029ff047299 */ /* 0x000fe40008011604 */
[----:B------:R-:W-:Y:S02]  /*57c0*/  UIMAD.WIDE.U32 UR8, UR5, UR40, URZ ;  /* 0x00000028050872a5 */ /* 0x000fe4000f8e00ff */
[----:B------:R-:W-:Y:S02]  /*57d0*/  USEL UR11, UR6, UR4, !UP2 ;  /* 0x00000004060b7287 */ /* 0x000fe4000d000000 */
[----:B------:R-:W-:Y:S02]  /*57e0*/  UIADD3 UR8, UPT, UPT, -UR5, URZ, URZ ;  /* 0x000000ff05087290 */ /* 0x000fe4000fffe1ff */
[----:B------:R-:W-:Y:S01]  /*57f0*/  UIADD3 UR10, UPT, UPT, -UR11, URZ, URZ ;  /* 0x000000ff0b0a7290 */ /* 0x000fe2000fffe1ff */
[----:B------:R-:W-:Y:S01]  /*5800*/  @!UP0 UMOV UR4, UR9 ;  /* 0x0000000900048c82 */ /* 0x000fe20008000000 */
[----:B------:R-:W-:Y:S02]  /*5810*/  UIADD3 UR9, UPT, UPT, -UR6, URZ, URZ ;  /* 0x000000ff06097290 */ /* 0x000fe4000fffe1ff */
[----:B------:R-:W-:Y:S02]  /*5820*/  @!UP0 USHF.R.U32.HI UR4, URZ, UR41, UR4 ;  /* 0x00000029ff048299 */ /* 0x000fe40008011604 */
[----:B------:R-:W-:Y:S02]  /*5830*/  UIMAD UR10, UR42, UR10, UR6 ;  /* 0x0000000a2a0a72a4 */ /* 0x000fe4000f8e0206 */
[----:B------:R-:W-:Y:S04]  /*5840*/  @!UP0 USEL UR4, UR5, UR4, !UP2 ;  /* 0x0000000405048287 */ /* 0x000fe8000d000000 */
[----:B------:R-:W-:Y:S02]  /*5850*/  @!UP0 UIMAD UR10, UR7, UR10, UR4 ;  /* 0x0000000a070a82a4 */ /* 0x000fe4000f8e0204 */
[----:B------:R-:W-:Y:S02]  /*5860*/  @!UP0 UIADD3 UR11, UPT, UPT, UR11, -UR4, URZ ;  /* 0x800000040b0b8290 */ /* 0x000fe4000fffe0ff */
[----:B------:R-:W-:Y:S02]  /*5870*/  UIMAD UR7, UR43, UR8, UR38 ;  /* 0x000000082b0772a4 */ /* 0x000fe4000f8e0226 */
[----:B------:R-:W-:Y:S02]  /*5880*/  @!UP0 UIMAD UR6, UR11, UR42, UR5 ;  /* 0x0000002a0b0682a4 */ /* 0x000fe4000f8e0205 */
[----:B------:R-:W-:Y:S01]  /*5890*/  UIMAD UR4, UR54, UR9, UR37 ;  /* 0x00000009360472a4 */ /* 0x000fe2000f8e0225 */
[----:B------:R-:W-:Y:S02]  /*58a0*/  @!UP0 UMOV UR5, UR10 ;  /* 0x0000000a00058c82 */ /* 0x000fe40008000000 */
[----:B------:R-:W-:Y:S02]  /*58b0*/  UIMAD UR38, UR5, UR43, UR7 ;  /* 0x0000002b052672a4 */ /* 0x000fe4000f8e0207 */
[----:B------:R-:W-:Y:S11]  /*58c0*/  UIMAD UR37, UR6, UR54, UR4 ;  /* 0x00000036062572a4 */ /* 0x000ff6000f8e0204 */
[----:B------:R-:W-:Y:S01]  /*58d0*/  @!UPT UIADD3 URZ, UPT, UPT, URZ, URZ, URZ ;  /* 0x000000fffffff290 */ /* 0x000fe2000fffe0ff */
.L_x_92:
[----:B-1----:R-:W-:Y:S01]  /*58e0*/  UISETP.NE.AND UP0, UPT, UR39, 0x1, UPT ;  /* 0x000000012700788c */ /* 0x002fe2000bf05270 */
[----:B------:R-:W-:Y:S01]  /*58f0*/  IADD3 R90, PT, PT, R90, 0x1, RZ ;  /* 0x000000015a5a7810 */ /* 0x000fe20007ffe0ff */
[----:B------:R-:W-:Y:S02]  /*5900*/  USHF.L.U32 UR50, UR16, 0x6, URZ ;  /* 0x0000000610327899 */ /* 0x000fe400080006ff */
[----:B------:R-:W-:Y:S07]  /*5910*/  USHF.L.U32 UR49, UR20, 0x7, URZ ;  /* 0x0000000714317899 */ /* 0x000fee00080006ff */
[----:B------:R-:W1:Y:S01]  /*5920*/  @!UP0 LDCU.128 UR12, c[0x0][0xb10] ;  /* 0x00016200ff0c87ac */ /* 0x000e620008000c00 */
[----:B------:R-:W3:Y:S01]  /*5930*/  @!UP0 LDCU UR5, c[0x0][0xb0c] ;  /* 0x00016180ff0587ac */ /* 0x000ee20008000800 */
[----:B------:R-:W4:Y:S01]  /*5940*/  @!UP0 LDCU UR10, c[0x0][0xb20] ;  /* 0x00016400ff0a87ac */ /* 0x000f220008000800 */
[----:B-1----:R-:W-:Y:S02]  /*5950*/  UIMAD.WIDE.U32 UR8, UR38, UR12, URZ ;  /* 0x0000000c260872a5 */ /* 0x002fe4000f8e00ff */
[----:B------:R-:W-:Y:S02]  /*5960*/  UIMAD.WIDE.U32 UR6, UR37, UR15, URZ ;  /* 0x0000000f250672a5 */ /* 0x000fe4000f8e00ff */
[----:B------:R-:W-:Y:S03]  /*5970*/  @!UP0 UISETP.NE.AND UP1, UPT, UR14, 0x1, UPT ;  /* 0x000000010e00888c */ /* 0x000fe6000bf25270 */
[----:B------:R-:W-:Y:S01]  /*5980*/  @!UP0 UMOV UR4, UR9 ;  /* 0x0000000900048c82 */ /* 0x000fe20008000000 */
[----:B---3--:R-:W-:Y:S02]  /*5990*/  @!UP0 UISETP.NE.AND UP2, UPT, UR5, 0x1, UPT ;  /* 0x000000010500888c */ /* 0x008fe4000bf45270 */
[----:B------:R-:W-:Y:S01]  /*59a0*/  @!UP0 USHF.R.U32.HI UR4, URZ, UR13, UR4 ;  /* 0x0000000dff048299 */ /* 0x000fe20008011604 */
[----:B------:R-:W-:Y:S02]  /*59b0*/  @!UP0 UMOV UR6, UR7 ;  /* 0x0000000700068c82 */ /* 0x000fe40008000000 */
[----:B----4-:R-:W-:Y:S02]  /*59c0*/  @!UP0 USHF.R.U32.HI UR6, URZ, UR10, UR6 ;  /* 0x0000000aff068299 */ /* 0x010fe40008011606 */
[----:B------:R-:W-:Y:S02]  /*59d0*/  @!UP0 USEL UR7, UR38, UR4, !UP2 ;  /* 0x0000000426078287 */ /* 0x000fe4000d000000 */
[----:B------:R-:W-:Y:S04]  /*59e0*/  @!UP0 USEL UR6, UR37, UR6, !UP1 ;  /* 0x0000000625068287 */ /* 0x000fe8000c800000 */
[----:B------:R-:W-:Y:S02]  /*59f0*/  @!UP0 UIADD3 UR4, UPT, UPT, -UR7, UR6, URZ ;  /* 0x0000000607048290 */ /* 0x000fe4000fffe1ff */
[----:B------:R-:W-:Y:S02]  /*5a00*/  @!UP0 UIADD3 UR6, UPT, UPT, UR7, -UR6, URZ ;  /* 0x8000000607068290 */ /* 0x000fe4000fffe0ff */
[----:B------:R-:W-:Y:S02]  /*5a10*/  @!UP0 UIMAD UR38, UR4, UR5, UR38 ;  /* 0x00000005042682a4 */ /* 0x000fe4000f8e0226 */
[----:B------:R-:W-:Y:S02]  /*5a20*/  @!UP0 UIMAD UR37, UR6, UR14, UR37 ;  /* 0x0000000e062582a4 */ /* 0x000fe4000f8e0225 */
[----:B------:R-:W-:Y:S09]  /*5a30*/  ULOP3.LUT UP0, URZ, UR61, 0x1b0, URZ, 0xc0, !UPT ;  /* 0x000001b03dff7892 */ /* 0x000ff2000f80c0ff */
[----:B------:R-:W-:Y:S05]  /*5a40*/  BRA.U !UP0, `(.L_x_93) ;  /* 0x0000000108407547 */ /* 0x000fea000b800000 */
[----:B------:R-:W1:Y:S01]  /*5a50*/  LDCU.64 UR8, c[0x4][0x80] ;  /* 0x01001000ff0877ac */ /* 0x000e620008000a00 */
[----:B------:R-:W-:Y:S01]  /*5a60*/  MOV R3, 0x0 ;  /* 0x0000000000037802 */ /* 0x000fe20000000f00 */
[----:B------:R-:W-:Y:S02]  /*5a70*/  HFMA2 R12, -RZ, RZ, 0, 5.9604644775390625e-08 ;  /* 0x00000001ff0c7431 */ /* 0x000fe400000001ff */
[----:B------:R-:W-:Y:S02]  /*5a80*/  IMAD.MOV.U32 R8, RZ, RZ, 0x70 ;  /* 0x00000070ff087424 */ /* 0x000fe400078e00ff */
[----:B------:R-:W-:Y:S01]  /*5a90*/  IMAD.MOV.U32 R13, RZ, RZ, RZ ;  /* 0x000000ffff0d7224 */ /* 0x000fe200078e00ff */
[----:B------:R-:W3:Y:S01]  /*5aa0*/  LDCU.64 UR6, c[0x4][0x88] ;  /* 0x01001100ff0677ac */ /* 0x000ee20008000a00 */
[----:B------:R-:W4:Y:S01]  /*5ab0*/  LDC.64 R2, c[0x4][R3] ;  /* 0x0100000003027b82 */ /* 0x000f220000000a00 */
[----:B------:R-:W2:Y:S01]  /*5ac0*/  LDCU.64 UR4, c[0x4][0x8] ;  /* 0x01000100ff0477ac */ /* 0x000ea20008000a00 */
[----:B-1----:R-:W-:Y:S01]  /*5ad0*/  MOV R5, UR9 ;  /* 0x0000000900057c02 */ /* 0x002fe20008000f00 */
[----:B------:R-:W-:Y:S01]  /*5ae0*/  IMAD.U32 R4, RZ, RZ, UR8 ;  /* 0x00000008ff047e24 */ /* 0x000fe2000f8e00ff */
[----:B---3--:R-:W-:Y:S01]  /*5af0*/  MOV R7, UR7 ;  /* 0x0000000700077c02 */ /* 0x008fe20008000f00 */
[----:B------:R-:W-:Y:S01]  /*5b00*/  IMAD.U32 R6, RZ, RZ, UR6 ;  /* 0x00000006ff067e24 */ /* 0x000fe2000f8e00ff */
[----:B--2---:R-:W-:Y:S01]  /*5b10*/  MOV R11, UR5 ;  /* 0x00000005000b7c02 */ /* 0x004fe20008000f00 */
[----:B------:R-:W-:Y:S02]  /*5b20*/  IMAD.U32 R10, RZ, RZ, UR4 ;  /* 0x00000004ff0a7e24 */ /* 0x000fe4000f8e00ff */
[----:B------:R-:W-:Y:S07]  /*5b30*/  LEPC R20, `(.L_x_93) ;  /* 0x000000001014794e */ /* 0x000fee0000000000 */
[----:B----45:R-:W-:Y:S05]  /*5b40*/  CALL.ABS.NOINC R2 ;  /* 0x0000000002007343 */ /* 0x030fea0003c00000 */
.L_x_93:
[----:B------:R-:W-:Y:S01]  /*5b50*/  LOP3.LUT P0, RZ, R97, 0x1b0, RZ, 0xc0, !PT ;  /* 0x000001b061ff7812 */ /* 0x000fe2000780c0ff */
[----:B------:R-:W-:Y:S11]  /*5b60*/  BSSY.RECONVERGENT B6, `(.L_x_94) ;  /* 0x0000013000067945 */ /* 0x000ff60003800200 */
[----:B------:R-:W-:Y:S01]  /*5b70*/  @!UPT UIADD3 URZ, UPT, UPT, URZ, URZ, URZ ;  /* 0x000000fffffff290 */ /* 0x000fe2000fffe0ff */
[----:B------:R-:W-:Y:S05]  /*5b80*/  @!P0 BRA `(.L_x_95) ;  /* 0x0000000000408947 */ /* 0x000fea0003800000 */
        /* <DEDUP_REMOVED lines=16> */
.L_x_95:
[----:B------:R-:W-:Y:S05]  /*5c90*/  BSYNC.RECONVERGENT B6 ;  /* 0x0000000000067941 */ /* 0x000fea0003800200 */
.L_x_94:
[----:B------:R-:W-:Y:S02]  /*5ca0*/  ISETP.NE.U32.AND P0, PT, RZ, UR46, PT ;  /* 0x0000002eff007c0c */ /* 0x000fe4000bf05070 */
[C---:B------:R-:W-:Y:S02]  /*5cb0*/  ISETP.NE.U32.AND P4, PT, R86.reuse, RZ, PT ;  /* 0x000000ff5600720c */ /* 0x040fe40003f85070 */
[----:B------:R-:W-:Y:S02]  /*5cc0*/  ISETP.NE.U32.AND P1, PT, R86, RZ, PT ;  /* 0x000000ff5600720c */ /* 0x000fe40003f25070 */
[----:B------:R-:W-:Y:S02]  /*5cd0*/  ISETP.NE.AND.EX P0, PT, RZ, UR47, PT, P0 ;  /* 0x0000002fff007c0c */ /* 0x000fe4000bf05300 */
[C---:B------:R-:W-:Y:S02]  /*5ce0*/  ISETP.NE.AND.EX P4, PT, R87.reuse, RZ, PT, P4 ;  /* 0x000000ff5700720c */ /* 0x040fe40003f85340 */
[----:B------:R-:W-:Y:S02]  /*5cf0*/  ISETP.NE.AND.EX P1, PT, R87, RZ, P0, P1 ;  /* 0x000000ff5700720c */ /* 0x000fe40000725310 */
[----:B------:R-:W-:Y:S02]  /*5d00*/  ISETP.NE.U32.AND P5, PT, R82, RZ, PT ;  /* 0x000000ff5200720c */ /* 0x000fe40003fa5070 */
[----:B------:R-:W-:Y:S02]  /*5d10*/  ISETP.NE.U32.AND P2, PT, RZ, UR46, PT ;  /* 0x0000002eff007c0c */ /* 0x000fe4000bf45070 */
[----:B------:R-:W-:Y:S02]  /*5d20*/  PLOP3.LUT P0, PT, PT, PT, PT, 0x8, 0x80 ;  /* 0x000000000080781c */ /* 0x000fe40003f0e170 */
[----:B------:R-:W-:Y:S02]  /*5d30*/  ISETP.NE.AND.EX P5, PT, R83, RZ, PT, P5 ;  /* 0x000000ff5300720c */ /* 0x000fe40003fa5350 */
[----:B------:R-:W-:Y:S03]  /*5d40*/  ISETP.NE.AND.EX P2, PT, RZ, UR47, PT, P2 ;  /* 0x0000002fff007c0c */ /* 0x000fe6000bf45320 */
[----:B------:R-:W-:Y:S01]  /*5d50*/  @!P1 PLOP3.LUT P0, PT, P4, PT, PT, 0x80, 0x8 ;  /* 0x000000000008981c */ /* 0x000fe2000270f070 */
[----:B------:R-:W-:Y:S01]  /*5d60*/  @!UPT UIADD3 URZ, UPT, UPT, URZ, URZ, URZ ;  /* 0x000000fffffff290 */ /* 0x000fe2000fffe0ff */
[----:B------:R-:W-:Y:S11]  /*5d70*/  @!P4 BRA `(.L_x_96) ;  /* 0x000000000030c947 */ /* 0x000ff60003800000 */
[----:B------:R-:W-:Y:S01]  /*5d80*/  ISETP.NE.U32.AND P3, PT, R84, RZ, PT ;  /* 0x000000ff5400720c */ /* 0x000fe20003f65070 */
[----:B------:R-:W1:Y:S01]  /*5d90*/  LDCU.64 UR4, c[0x0][0x358] ;  /* 0x00006b00ff0477ac */ /* 0x000e620008000a00 */
[----:B------:R-:W-:Y:S02]  /*5da0*/  IMAD.MOV.U32 R88, RZ, RZ, 0x1 ;  /* 0x00000001ff587424 */ /* 0x000fe400078e00ff */
[----:B------:R-:W-:Y:S11]  /*5db0*/  ISETP.NE.AND.EX P3, PT, R85, RZ, PT, P3 ;  /* 0x000000ff5500720c */ /* 0x000ff60003f65330 */
[----:B------:R-:W-:Y:S02]  /*5dc0*/  @!UPT UIADD3 URZ, UPT, UPT, URZ, URZ, URZ ;  /* 0x000000fffffff290 */ /* 0x000fe4000fffe0ff */
[----:B------:R-:W3:Y:S01]  /*5dd0*/  @P3 LDC.64 R2, c[0x0][0x888] ;  /* 0x00022200ff023b82 */ /* 0x000ee20000000a00 */
[----:B--2---:R-:W-:Y:S04]  /*5de0*/  @P3 IMAD R0, R86, UR36, RZ ;  /* 0x0000002456003c24 */ /* 0x004fe8000f8e02ff */
[----:B---3--:R-:W-:Y:S04]  /*5df0*/  @P3 IMAD.WIDE R2, R0, 0x4, R2 ;  /* 0x0000000400023825 */ /* 0x008fe800078e0202 */
[----:B------:R-:W-:Y:S01]  /*5e00*/  HFMA2 R0, -RZ, RZ, 0, 5.9604644775390625e-08 ;  /* 0x00000001ff007431 */ /* 0x000fe200000001ff */
[----:B-1---5:R1:W5:Y:S04]  /*5e10*/  @P3 LDG.E R41, desc[UR4][R2.64] ;  /* 0x0000000402293981 */ /* 0x022368000c1e1900 */
[----:B------:R-:W-:Y:S01]  /*5e20*/  @!P3 PRMT R88, R0, 0x7610, R88 ;  /* 0x000076100058b816 */ /* 0x000fe20000000058 */
[----:B-1----:R-:W3:Y:S06]  /*5e30*/  @!P3 LDC R41, c[0x0][0x880] ;  /* 0x00022000ff29bb82 */ /* 0x002eec0000000800 */
.L_x_96:
[----:B------:R-:W-:Y:S05]  /*5e40*/  @!P5 BRA `(.L_x_97) ;  /* 0x000000000024d947 */ /* 0x000fea0003800000 */
[----:B------:R-:W-:Y:S01]  /*5e50*/  ISETP.NE.U32.AND P3, PT, R80, RZ, PT ;  /* 0x000000ff5000720c */ /* 0x000fe20003f65070 */
[----:B------:R-:W1:Y:S03]  /*5e60*/  LDCU.64 UR4, c[0x0][0x358] ;  /* 0x00006b00ff0477ac */ /* 0x000e660008000a00 */
[----:B------:R-:W-:Y:S11]  /*5e70*/  ISETP.NE.AND.EX P3, PT, R81, RZ, PT, P3 ;  /* 0x000000ff5100720c */ /* 0x000ff60003f65330 */
[----:B------:R-:W-:Y:S02]  /*5e80*/  @!UPT UIADD3 URZ, UPT, UPT, URZ, URZ, URZ ;  /* 0x000000fffffff290 */ /* 0x000fe4000fffe0ff */
[----:B------:R-:W4:Y:S01]  /*5e90*/  @P3 LDC.64 R2, c[0x0][0x8a8] ;  /* 0x00022a00ff023b82 */ /* 0x000f220000000a00 */
[----:B--2---:R-:W-:Y:S04]  /*5ea0*/  @P3 IMAD R0, R82, UR36, RZ ;  /* 0x0000002452003c24 */ /* 0x004fe8000f8e02ff */
[----:B----4-:R-:W-:Y:S05]  /*5eb0*/  @P3 IMAD.WIDE R2, R0, 0x4, R2 ;  /* 0x0000000400023825 */ /* 0x010fea00078e0202 */
[----:B-1---5:R1:W5:Y:S02]  /*5ec0*/  @P3 LDG.E R38, desc[UR4][R2.64] ;  /* 0x0000000402263981 */ /* 0x022364000c1e1900 */
[----:B-1----:R-:W4:Y:S02]  /*5ed0*/  @!P3 LDC R38, c[0x0][0x8a0] ;  /* 0x00022800ff26bb82 */ /* 0x002f240000000800 */
.L_x_97:
[----:B---3-5:R-:W-:Y:S01]  /*5ee0*/  FSETP.NEU.AND P3, PT, R41, RZ, PT ;  /* 0x000000ff2900720b */ /* 0x028fe20003f6d000 */
[----:B------:R-:W-:Y:S01]  /*5ef0*/  BSSY B1, `(.L_x_98) ;  /* 0x0000041000017945 */ /* 0x000fe20003800000 */
[----:B------:R-:W-:Y:S01]  /*5f00*/  SEL R6, RZ, 0xffffffff, P2 ;  /* 0xffffffffff067807 */ /* 0x000fe20001000000 */
[----:B------:R-:W-:Y:S01]  /*5f10*/  IMAD.MOV.U32 R105, RZ, RZ, 0x1 ;  /* 0x00000001ff697424 */ /* 0x000fe200078e00ff */
[----:B------:R-:W-:Y:S02]  /*5f20*/  LOP3.LUT P2, RZ, R88, 0xff, RZ, 0xc0, !PT ;  /* 0x000000ff58ff7812 */ /* 0x000fe4000784c0ff */
[----:B------:R-:W-:Y:S02]  /*5f30*/  CS2R R78, SRZ ;  /* 0x00000000004e7805 */ /* 0x000fe4000001ff00 */
[----:B------:R-:W-:Y:S02]  /*5f40*/  @!P1 SEL R3, RZ, 0xffffffff, P3 ;  /* 0xffffffffff039807 */ /* 0x000fe40001800000 */
[----:B------:R-:W-:Y:S02]  /*5f50*/  CS2R R76, SRZ ;  /* 0x00000000004c7805 */ /* 0x000fe4000001ff00 */
[----:B------:R-:W-:Y:S02]  /*5f60*/  LEA R2, R94, UR44, 0x3 ;  /* 0x0000002c5e027c11 */ /* 0x000fe4000f8e18ff */
[----:B------:R-:W-:Y:S02]  /*5f70*/  CS2R R74, SRZ ;  /* 0x00000000004a7805 */ /* 0x000fe4000001ff00 */
[----:B------:R-:W-:Y:S02]  /*5f80*/  @P0 SEL R3, R6, R3, !P2 ;  /* 0x0000000306030207 */ /* 0x000fe40005000000 */
[----:B------:R-:W-:Y:S02]  /*5f90*/  CS2R R72, SRZ ;  /* 0x0000000000487805 */ /* 0x000fe4000001ff00 */
[C---:B------:R-:W-:Y:S02]  /*5fa0*/  LEA R99, R36.reuse, UR44, 0x3 ;  /* 0x0000002c24637c11 */ /* 0x040fe4000f8e18ff */
[----:B------:R-:W-:Y:S02]  /*5fb0*/  @!P1 LOP3.LUT R3, R3, 0x1, RZ, 0xc0, !PT ;  /* 0x0000000103039812 */ /* 0x000fe400078ec0ff */
[----:B------:R-:W-:Y:S02]  /*5fc0*/  SHF.L.U32 R4, R95, 0x1f, RZ ;  /* 0x0000001f5f047819 */ /* 0x000fe400000006ff */
[----:B------:R-:W-:Y:S02]  /*5fd0*/  ISETP.NE.U32.OR P6, PT, R3, 0x1, P1 ;  /* 0x000000010300780c */ /* 0x000fe40000fc5470 */
[----:B------:R-:W-:Y:S02]  /*5fe0*/  LEA.HI R39, R36, R36, RZ, 0x1 ;  /* 0x0000002424277211 */ /* 0x000fe400078f08ff */
[----:B------:R-:W-:Y:S02]  /*5ff0*/  SEL R3, RZ, 0xffffffff, P3 ;  /* 0xffffffffff037807 */ /* 0x000fe40001800000 */
[----:B------:R-:W-:Y:S01]  /*6000*/  P2R R100, PR, RZ, 0x40 ;  /* 0x00000040ff647803 */ /* 0x000fe20000000000 */
[C---:B--2---:R-:W-:Y:S01]  /*6010*/  IMAD.SHL.U32 R0, R39.reuse, 0x40, RZ ;  /* 0x0000004027007824 */ /* 0x044fe200078e00ff */
[----:B------:R-:W-:Y:S02]  /*6020*/  @P4 SEL R3, R6, R3, !P2 ;  /* 0x0000000306034207 */ /* 0x000fe40005000000 */
[----:B------:R-:W-:Y:S02]  /*6030*/  LOP3.LUT R39, R39, 0xffe, RZ, 0xc0, !PT ;  /* 0x00000ffe27277812 */ /* 0x000fe400078ec0ff */
[----:B------:R-:W-:Y:S02]  /*6040*/  LOP3.LUT R0, R0, 0xffffff80, RZ, 0xc0, !PT ;  /* 0xffffff8000007812 */ /* 0x000fe400078ec0ff */
[----:B------:R-:W-:Y:S01]  /*6050*/  @P6 SHF.L.U32 R5, R92, 0x1f, RZ ;  /* 0x0000001f5c056819 */ /* 0x000fe200000006ff */
[----:B------:R-:W-:Y:S01]  /*6060*/  IMAD.IADD R39, R36, 0x1, -R39 ;  /* 0x0000000124277824 */ /* 0x000fe200078e0a27 */
[----:B------:R-:W-:Y:S01]  /*6070*/  LOP3.LUT R3, R3, 0x1, RZ, 0xc0, !PT ;  /* 0x0000000103037812 */ /* 0x000fe200078ec0ff */
[----:B------:R-:W-:Y:S01]  /*6080*/  IMAD.IADD R0, R37, 0x1, R0 ;  /* 0x0000000125007824 */ /* 0x000fe200078e0200 */
[----:B------:R-:W1:Y:S02]  /*6090*/  @P6 SYNCS.PHASECHK.TRANS64.TRYWAIT P1, [R2+URZ+0x80], R5 ;  /* 0x00008005020065a7 */ /* 0x000e6400080211ff */
[----:B------:R-:W-:Y:S01]  /*60a0*/  ISETP.NE.U32.AND P5, PT, R3, 0x1, PT ;  /* 0x000000010300780c */ /* 0x000fe20003fa5070 */
[----:B------:R-:W-:Y:S03]  /*60b0*/  IMAD R39, R39, 0x100000, R0 ;  /* 0x0010000027277824 */ /* 0x000fe600078e0200 */
[----:B------:R-:W-:Y:S01]  /*60c0*/  P2R R106, PR, RZ, 0x20 ;  /* 0x00000020ff6a7803 */ /* 0x000fe20000000000 */
[----:B------:R2:W3:Y:S01]  /*60d0*/  SYNCS.PHASECHK.TRANS64.TRYWAIT P0, [R99+URZ+0xd0], R4 ;  /* 0x0000d004630075a7 */ /* 0x0004e200080011ff */
[----:B-1----:R-:W-:Y:S01]  /*60e0*/  @P6 SEL R105, RZ, 0x1, !P1 ;  /* 0x00000001ff696807 */ /* 0x002fe20004800000 */
[----:B--2---:R-:W-:Y:S06]  /*60f0*/  @!P6 BRA `(.L_x_99) ;  /* 0x000000000080e947 */ /* 0x004fec0003800000 */
[----:B------:R-:W-:Y:S01]  /*6100*/  @P5 IMAD R6, R94, 0x1000, R71 ;  /* 0x000010005e065824 */ /* 0x000fe200078e0247 */
[----:B------:R-:W1:Y:S01]  /*6110*/  S2R R0, SR_CgaCtaId ;  /* 0x0000000000007919 */ /* 0x000e620000008800 */
[----:B------:R-:W-:Y:S01]  /*6120*/  ISETP.NE.AND P1, PT, R105, RZ, PT ;  /* 0x000000ff6900720c */ /* 0x000fe20003f25270 */
[----:B------:R-:W-:Y:S01]  /*6130*/  BSSY B0, `(.L_x_100) ;  /* 0x000000b000007945 */ /* 0x000fe20003800000 */
[----:B------:R-:W-:Y:S01]  /*6140*/  @P5 VIADD R5, R6, UR44 ;  /* 0x0000002c06055c36 */ /* 0x000fe20008000000 */
[----:B------:R-:W-:Y:S02]  /*6150*/  CS2R R74, SRZ ;  /* 0x00000000004a7805 */ /* 0x000fe4000001ff00 */
[----:B------:R-:W-:Y:S02]  /*6160*/  CS2R R72, SRZ ;  /* 0x0000000000487805 */ /* 0x000fe4000001ff00 */
[----:B------:R-:W-:Y:S01]  /*6170*/  CS2R R78, SRZ ;  /* 0x00000000004e7805 */ /* 0x000fe2000001ff00 */
[----:B------:R-:W-:Y:S01]  /*6180*/  @P5 IMAD R5, R96, -0x10, R5 ;  /* 0xfffffff060055824 */ /* 0x000fe200078e0205 */
[----:B------:R-:W-:Y:S04]  /*6190*/  CS2R R76, SRZ ;  /* 0x00000000004c7805 */ /* 0x000fe8000001ff00 */
[----:B------:R-:W-:Y:S05]  /*61a0*/  @P1 BRA `(.L_x_101) ;  /* 0x00000000000c1947 */ /* 0x000fea0003800000 */
[----:B------:R-:W-:Y:S04]  /*61b0*/  SHF.L.U32 R3, R92, 0x1f, RZ ;  /* 0x0000001f5c037819 */ /* 0x000fe800000006ff */
[----:B------:R-:W2:Y:S02]  /*61c0*/  SYNCS.PHASECHK.TRANS64.TRYWAIT P1, [R2+URZ+0x80], R3 ;  /* 0x00008003020075a7 */ /* 0x000ea400080211ff */
[----:B--2---:R-:W-:Y:S05]  /*61d0*/  @!P1 BRA `(.L_x_102) ;  /* 0x0000002400509947 */ /* 0x004fea0003800000 */
.L_x_101:
[----:B------:R-:W-:Y:S05]  /*61e0*/  BSYNC B0 ;  /* 0x0000000000007941 */ /* 0x000fea0003800000 */
.L_x_100:
[----:B------:R-:W-:Y:S01]  /*61f0*/  ISETP.NE.AND P1, PT, R106, RZ, PT ;  /* 0x000000ff6a00720c */ /* 0x000fe20003f25270 */
[----:B--2---:R-:W-:Y:S02]  /*6200*/  VIADD R3, R2, 0x90 ;  /* 0x0000009002037836 */ /* 0x004fe40000000000 */
[----:B------:R-:W-:Y:S03]  /*6210*/  VIADD R94, R94, 0x1 ;  /* 0x000000015e5e7836 */ /* 0x000fe60000000000 */
[----:B-1----:R-:W-:Y:S07]  /*6220*/  PRMT R0, R0, 0x654, R3 ;  /* 0x0000065400007816 */ /* 0x002fee0000000003 */
[----:B------:R1:W2:Y:S04]  /*6230*/  @P1 LDS.128 R72, [R6+UR44+0x200] ;  /* 0x0002002c06481984 */ /* 0x0002a80008000c00 */
[----:B------:R1:W1:Y:S01]  /*6240*/  @P1 LDS.128 R76, [R5+0x210] ;  /* 0x00021000054c1984 */ /* 0x0002620000000c00 */
[C---:B------:R-:W-:Y:S01]  /*6250*/  ISETP.NE.AND P1, PT, R94.reuse, 0x2, PT ;  /* 0x000000025e00780c */ /* 0x040fe20003f25270 */
[----:B------:R-:W-:Y:S01]  /*6260*/  @!PT LDS RZ, [RZ] ;  /* 0x00000000fffff984 */ /* 0x000fe20000000800 */
[----:B------:R-:W-:Y:S01]  /*6270*/  @!PT LDS RZ, [RZ] ;  /* 0x00000000fffff984 */ /* 0x000fe20000000800 */
[----:B------:R-:W-:Y:S01]  /*6280*/  @!PT LDS RZ, [RZ] ;  /* 0x00000000fffff984 */ /* 0x000fe20000000800 */
[----:B------:R-:W-:Y:S01]  /*6290*/  @!PT LDS RZ, [RZ] ;  /* 0x00000000fffff984 */ /* 0x000fe20000000800 */
[----:B------:R5:W-:Y:S06]  /*62a0*/  MEMBAR.ALL.CTA ;  /* 0x0000000000007992 */ /* 0x000bec0000008000 */
[----:B-----5:R-:W5:Y:S01]  /*62b0*/  FENCE.VIEW.ASYNC.S ;  /* 0x00000000000073c6 */ /* 0x020f620000000000 */
[----:B------:R-:W-:Y:S02]  /*62c0*/  SEL R3, RZ, 0x1, P1 ;  /* 0x00000001ff037807 */ /* 0x000fe40000800000 */
[----:B------:R-:W-:Y:S02]  /*62d0*/  SEL R94, R94, RZ, P1 ;  /* 0x000000ff5e5e7207 */ /* 0x000fe40000800000 */
[----:B------:R-:W-:Y:S01]  /*62e0*/  LOP3.LUT R92, R92, R3, RZ, 0x3c, !PT ;  /* 0x000000035c5c7212 */ /* 0x000fe200078e3cff */
[----:B-----5:R1:W-:Y:S06]  /*62f0*/  SYNCS.ARRIVE.TRANS64.RED.A1T0 RZ, [R0+URZ], RZ ;  /* 0x000000ff00ff79a7 */ /* 0x0203ec00081004ff */
.L_x_99:
[----:B------:R-:W-:Y:S05]  /*6300*/  BSYNC B1 ;  /* 0x0000000000017941 */ /* 0x000fea0003800000 */
.L_x_98:
[----:B-1----:R-:W-:Y:S04]  /*6310*/  SHF.R.U32.HI R0, RZ, 0x15, R39 ;  /* 0x00000015ff007819 */ /* 0x002fe80000011627 */
[----:B------:R-:W-:Y:S01]  /*6320*/  LOP3.LUT P1, RZ, R0, 0x3, R89, 0x48, !PT ;  /* 0x0000000300ff7812 */ /* 0x000fe20007824859 */
[----:B------:R-:W-:Y:S01]  /*6330*/  @!UPT UIADD3 URZ, UPT, UPT, URZ, URZ, URZ ;  /* 0x000000fffffff290 */ /* 0x000fe2000fffe0ff */
[----:B---3--:R-:W-:Y:S11]  /*6340*/  @P0 BRA `(.L_x_103) ;  /* 0x0000000000080947 */ /* 0x008ff60003800000 */
[----:B------:R-:W1:Y:S02]  /*6350*/  SYNCS.PHASECHK.TRANS64.TRYWAIT P0, [R99+URZ+0xd0], R4 ;  /* 0x0000d004630075a7 */ /* 0x000e6400080011ff */
[----:B-1----:R-:W-:Y:S05]  /*6360*/  @!P0 BRA `(.L_x_104) ;  /* 0x0000002400008947 */ /* 0x002fea0003800000 */
.L_x_103:
[----:B------:R-:W-:Y:S05]  /*6370*/  @!P1 BRA `(.L_x_105) ;  /* 0x0000000000409947 */ /* 0x000fea0003800000 */
[----:B------:R-:W3:Y:S01]  /*6380*/  LDCU.64 UR8, c[0x4][0x70] ;  /* 0x01000e00ff0877ac */ /* 0x000ee20008000a00 */
[----:B------:R-:W-:Y:S01]  /*6390*/  MOV R3, 0x0 ;  /* 0x0000000000037802 */ /* 0x000fe20000000f00 */
[----:B------:R-:W-:Y:S02]  /*63a0*/  HFMA2 R12, -RZ, RZ, 0, 5.9604644775390625e-08 ;  /* 0x00000001ff0c7431 */ /* 0x000fe400000001ff */
[----:B------:R-:W-:Y:S02]  /*63b0*/  IMAD.MOV.U32 R8, RZ, RZ, 0x192 ;  /* 0x00000192ff087424 */ /* 0x000fe400078e00ff */
[----:B------:R-:W-:Y:S01]  /*63c0*/  IMAD.MOV.U32 R13, RZ, RZ, RZ ;  /* 0x000000ffff0d7224 */ /* 0x000fe200078e00ff */
[----:B------:R-:W5:Y:S01]  /*63d0*/  LDCU.64 UR6, c[0x4][0x78] ;  /* 0x01000f00ff0677ac */ /* 0x000f620008000a00 */
[----:B------:R-:W2:Y:S01]  /*63e0*/  LDC.64 R2, c[0x4][R3] ;  /* 0x0100000003027b82 */ /* 0x000ea20000000a00 */
[----:B------:R-:W4:Y:S01]  /*63f0*/  LDCU.64 UR4, c[0x4][0x10] ;  /* 0x01000200ff0477ac */ /* 0x000f220008000a00 */
[----:B---3--:R-:W-:Y:S01]  /*6400*/  MOV R5, UR9 ;  /* 0x0000000900057c02 */ /* 0x008fe20008000f00 */
[----:B-1----:R-:W-:Y:S01]  /*6410*/  IMAD.U32 R4, RZ, RZ, UR8 ;  /* 0x00000008ff047e24 */ /* 0x002fe2000f8e00ff */
[----:B-----5:R-:W-:Y:S01]  /*6420*/  MOV R7, UR7 ;  /* 0x0000000700077c02 */ /* 0x020fe20008000f00 */
[----:B------:R-:W-:Y:S01]  /*6430*/  IMAD.U32 R6, RZ, RZ, UR6 ;  /* 0x00000006ff067e24 */ /* 0x000fe2000f8e00ff */
[----:B----4-:R-:W-:Y:S01]  /*6440*/  MOV R11, UR5 ;  /* 0x00000005000b7c02 */ /* 0x010fe20008000f00 */
[----:B------:R-:W-:Y:S02]  /*6450*/  IMAD.U32 R10, RZ, RZ, UR4 ;  /* 0x00000004ff0a7e24 */ /* 0x000fe4000f8e00ff */
[----:B------:R-:W-:Y:S07]  /*6460*/  LEPC R20, `(.L_x_105) ;  /* 0x000000001014794e */ /* 0x000fee0000000000 */
[----:B--2---:R-:W-:Y:S05]  /*6470*/  CALL.ABS.NOINC R2 ;  /* 0x0000000002007343 */ /* 0x004fea0003c00000 */
.L_x_105:
[-C--:B--2---:R-:W-:Y:S01]  /*6480*/  F2FP.F16.E4M3.UNPACK_B R42, R72.reuse ;  /* 0x00000048ff2a723e */ /* 0x084fe200020006ff */
[----:B------:R-:W-:Y:S05]  /*6490*/  WARPSYNC.ALL ;  /* 0x0000000000007948 */ /* 0x000fea0003800000 */
[----:B------:R-:W-:Y:S01]  /*64a0*/  R2UR UR4, R39 ;  /* 0x00000000270472ca */ /* 0x000fe200000e0000 */
[--C-:B------:R-:W-:Y:S01]  /*64b0*/  HADD2.F32 R40, -RZ, R42.reuse.H0_H0 ;  /* 0x2000002aff287230 */ /* 0x100fe20000004100 */
[----:B------:R-:W-:Y:S01]  /*64c0*/  F2FP.F16.E4M3.UNPACK_B R43, R72.H1 ;  /* 0x00000048ff2b723e */ /* 0x000fe200030006ff */
[----:B------:R-:W-:Y:S01]  /*64d0*/  HADD2.F32 R42, -RZ, R42.H1_H1 ;  /* 0x3000002aff2a7230 */ /* 0x000fe20000004100 */
[-C--:B------:R-:W-:Y:S01]  /*64e0*/  F2FP.F16.E4M3.UNPACK_B R45, R73.reuse ;  /* 0x00000049ff2d723e */ /* 0x080fe200020006ff */
[----:B------:R-:W-:Y:S01]  /*64f0*/  BSSY.RECONVERGENT B0, `(.L_x_106) ;  /* 0x0000099000007945 */ /* 0x000fe20003800200 */
[----:B------:R-:W-:Y:S01]  /*6500*/  F2FP.F16.E4M3.UNPACK_B R47, R73.H1 ;  /* 0x00000049ff2f723e */ /* 0x000fe200030006ff */
[--C-:B------:R-:W-:Y:S01]  /*6510*/  HADD2.F32 R44, -RZ, R43.reuse.H0_H0 ;  /* 0x2000002bff2c7230 */ /* 0x100fe20000004100 */
[-C--:B------:R-:W-:Y:S01]  /*6520*/  F2FP.F16.E4M3.UNPACK_B R49, R74.reuse ;  /* 0x0000004aff31723e */ /* 0x080fe200020006ff */
[----:B------:R-:W-:Y:S01]  /*6530*/  HADD2.F32 R46, -RZ, R43.H1_H1 ;  /* 0x3000002bff2e7230 */ /* 0x000fe20000004100 */
[----:B------:R-:W-:Y:S01]  /*6540*/  F2FP.F16.E4M3.UNPACK_B R51, R74.H1 ;  /* 0x0000004aff33723e */ /* 0x000fe200030006ff */
[--C-:B------:R-:W-:Y:S01]  /*6550*/  HADD2.F32 R43, -RZ, R45.reuse.H0_H0 ;  /* 0x2000002dff2b7230 */ /* 0x100fe20000004100 */
[-C--:B------:R-:W-:Y:S01]  /*6560*/  F2FP.F16.E4M3.UNPACK_B R53, R75.reuse ;  /* 0x0000004bff35723e */ /* 0x080fe200020006ff */
[----:B-1----:R-:W-:Y:S01]  /*6570*/  LDTM.16dp32bit_t0_t15.x32 R4, tmem[UR4] ;  /* 0x00000004000479ee */ /* 0x002fe20008a80000 */
[----:B------:R-:W4:Y:S01]  /*6580*/  LDTM.16dp32bit_t16_t31.x32 R4, tmem[UR4+0x20] ;  /* 0x00002004000479ee */ /* 0x000f220008aa0000 */
[----:B------:R-:W-:Y:S01]  /*6590*/  ISETP.NE.AND P6, PT, R100, RZ, PT ;  /* 0x000000ff6400720c */ /* 0x000fe20003fc5270 */
[----:B------:R-:W-:Y:S01]  /*65a0*/  HADD2.F32 R48, -RZ, R45.H1_H1 ;  /* 0x3000002dff307230 */ /* 0x000fe20000004100 */
[----:B------:R-:W-:Y:S01]  /*65b0*/  IADD3 R112, PT, PT, R71, UR44, RZ ;  /* 0x0000002c47707c10 */ /* 0x000fe2000fffe0ff */
[----:B------:R-:W-:Y:S01]  /*65c0*/  HADD2.F32 R52, -RZ, R49.H1_H1 ;  /* 0x30000031ff347230 */ /* 0x000fe20000004100 */
[----:B------:R-:W-:Y:S01]  /*65d0*/  SHF.L.U32 R107, R91, 0x4, RZ ;  /* 0x000000045b6b7819 */ /* 0x000fe200000006ff */
[----:B------:R-:W-:Y:S01]  /*65e0*/  HADD2.F32 R56, -RZ, R53.H1_H1 ;  /* 0x30000035ff387230 */ /* 0x000fe20000004100 */
[----:B------:R-:W-:Y:S01]  /*65f0*/  F2FP.F16.E4M3.UNPACK_B R55, R75.H1 ;  /* 0x0000004bff37723e */ /* 0x000fe200030006ff */
[--C-:B------:R-:W-:Y:S01]  /*6600*/  HADD2.F32 R45, -RZ, R47.reuse.H0_H0 ;  /* 0x2000002fff2d7230 */ /* 0x100fe20000004100 */
[----:B------:R-:W-:Y:S01]  /*6610*/  IADD3 R104, PT, PT, R112, R107, RZ ;  /* 0x0000006b70687210 */ /* 0x000fe20007ffe0ff */
[----:B------:R-:W-:Y:S01]  /*6620*/  HADD2.F32 R50, -RZ, R47.H1_H1 ;  /* 0x3000002fff327230 */ /* 0x000fe20000004100 */
[-C--:B------:R-:W-:Y:S01]  /*6630*/  F2FP.F16.E4M3.UNPACK_B R57, R76.reuse ;  /* 0x0000004cff39723e */ /* 0x080fe200020006ff */
[----:B------:R-:W-:Y:S01]  /*6640*/  HADD2.F32 R47, -RZ, R49.H0_H0 ;  /* 0x20000031ff2f7230 */ /* 0x000fe20000004100 */
[----:B------:R-:W-:Y:S01]  /*6650*/  F2FP.F16.E4M3.UNPACK_B R59, R76.H1 ;  /* 0x0000004cff3b723e */ /* 0x000fe200030006ff */
[----:B------:R-:W-:Y:S01]  /*6660*/  HADD2.F32 R49, -RZ, R51.H0_H0 ;  /* 0x20000033ff317230 */ /* 0x000fe20000004100 */
[-C--:B------:R-:W-:Y:S01]  /*6670*/  F2FP.F16.E4M3.UNPACK_B R61, R77.reuse ;  /* 0x0000004dff3d723e */ /* 0x080fe200020006ff */
[----:B------:R-:W-:Y:S01]  /*6680*/  HADD2.F32 R60, -RZ, R57.H1_H1 ;  /* 0x30000039ff3c7230 */ /* 0x000fe20000004100 */
[----:B------:R-:W-:Y:S01]  /*6690*/  F2FP.F16.E4M3.UNPACK_B R63, R77.H1 ;  /* 0x0000004dff3f723e */ /* 0x000fe200030006ff */
[----:B------:R-:W-:Y:S01]  /*66a0*/  HADD2.F32 R54, -RZ, R51.H1_H1 ;  /* 0x30000033ff367230 */ /* 0x000fe20000004100 */
[-C--:B------:R-:W-:Y:S01]  /*66b0*/  F2FP.F16.E4M3.UNPACK_B R65, R78.reuse ;  /* 0x0000004eff41723e */ /* 0x080fe200020006ff */
[----:B------:R-:W-:Y:S01]  /*66c0*/  HADD2.F32 R51, -RZ, R53.H0_H0 ;  /* 0x20000035ff337230 */ /* 0x000fe20000004100 */
[----:B------:R-:W-:Y:S01]  /*66d0*/  F2FP.F16.E4M3.UNPACK_B R67, R78.H1 ;  /* 0x0000004eff43723e */ /* 0x000fe200030006ff */
[----:B------:R-:W-:Y:S01]  /*66e0*/  HADD2.F32 R64, -RZ, R61.H1_H1 ;  /* 0x3000003dff407230 */ /* 0x000fe20000004100 */
[----:B------:R-:W-:Y:S01]  /*66f0*/  ISETP.NE.AND P0, PT, R98, RZ, PT ;  /* 0x000000ff6200720c */ /* 0x000fe20003f05270 */
[C---:B----4-:R-:W-:Y:S01]  /*6700*/  FMUL R0, R38.reuse, R4 ;  /* 0x0000000426007220 */ /* 0x050fe20000400000 */
[C---:B------:R-:W-:Y:S01]  /*6710*/  FMUL R2, R38.reuse, R5 ;  /* 0x0000000526027220 */ /* 0x040fe20000400000 */
[C---:B------:R-:W-:Y:S01]  /*6720*/  FMUL R4, R38.reuse, R8 ;  /* 0x0000000826047220 */ /* 0x040fe20000400000 */
[C---:B------:R-:W-:Y:S01]  /*6730*/  FMUL R5, R38.reuse, R9 ;  /* 0x0000000926057220 */ /* 0x040fe20000400000 */
[C---:B------:R-:W-:Y:S01]  /*6740*/  FFMA R0, R41.reuse, R40, R0 ;  /* 0x0000002829007223 */ /* 0x040fe20000000000 */
[C---:B------:R-:W-:Y:S01]  /*6750*/  FFMA R2, R41.reuse, R42, R2 ;  /* 0x0000002a29027223 */ /* 0x040fe20000000002 */
[C---:B------:R-:W-:Y:S01]  /*6760*/  FMUL R8, R38.reuse, R12 ;  /* 0x0000000c26087220 */ /* 0x040fe20000400000 */
[C---:B------:R-:W-:Y:S01]  /*6770*/  FMUL R9, R38.reuse, R13 ;  /* 0x0000000d26097220 */ /* 0x040fe20000400000 */
[C---:B------:R-:W-:Y:S01]  /*6780*/  FMUL R12, R38.reuse, R16 ;  /* 0x00000010260c7220 */ /* 0x040fe20000400000 */
[C---:B------:R-:W-:Y:S01]  /*6790*/  FMUL R13, R38.reuse, R17 ;  /* 0x00000011260d7220 */ /* 0x040fe20000400000 */
[C---:B------:R-:W-:Y:S01]  /*67a0*/  FMUL R16, R38.reuse, R20 ;  /* 0x0000001426107220 */ /* 0x040fe20000400000 */
[C---:B------:R-:W-:Y:S01]  /*67b0*/  FMUL R17, R38.reuse, R21 ;  /* 0x0000001526117220 */ /* 0x040fe20000400000 */
[C---:B------:R-:W-:Y:S01]  /*67c0*/  FMUL R20, R38.reuse, R24 ;  /* 0x0000001826147220 */ /* 0x040fe20000400000 */
[C---:B------:R-:W-:Y:S01]  /*67d0*/  FMUL R21, R38.reuse, R25 ;  /* 0x0000001926157220 */ /* 0x040fe20000400000 */
[----:B------:R-:W-:Y:S02]  /*67e0*/  HADD2.F32 R68, -RZ, R65.H1_H1 ;  /* 0x30000041ff447230 */ /* 0x000fe40000004100 */
        /* <DEDUP_REMOVED lines=8> */
[C---:B------:R-:W-:Y:S01]  /*6870*/  FFMA R3, R41.reuse, R44, R3 ;  /* 0x0000002c29037223 */ /* 0x040fe20000000003 */
[C---:B------:R-:W-:Y:S01]  /*6880*/  FFMA R7, R41.reuse, R46, R7 ;  /* 0x0000002e29077223 */ /* 0x040fe20000000007 */
[C---:B------:R-:W-:Y:S01]  /*6890*/  FFMA R4, R41.reuse, R43, R4 ;  /* 0x0000002b29047223 */ /* 0x040fe20000000004 */
[----:B------:R-:W-:Y:S01]  /*68a0*/  F2FP.F16.E4M3.UNPACK_B R40, R79 ;  /* 0x0000004fff28723e */ /* 0x000fe200020006ff */
[C---:B------:R-:W-:Y:S01]  /*68b0*/  FFMA R5, R41.reuse, R48, R5 ;  /* 0x0000003029057223 */ /* 0x040fe20000000005 */
[C---:B------:R-:W-:Y:S01]  /*68c0*/  FFMA R6, R41.reuse, R45, R6 ;  /* 0x0000002d29067223 */ /* 0x040fe20000000006 */
[----:B------:R-:W-:Y:S01]  /*68d0*/  F2FP.F16.E4M3.UNPACK_B R42, R79.H1 ;  /* 0x0000004fff2a723e */ /* 0x000fe200030006ff */
[C---:B------:R-:W-:Y:S01]  /*68e0*/  FFMA R11, R41.reuse, R50, R11 ;  /* 0x00000032290b7223 */ /* 0x040fe2000000000b */
[----:B------:R-:W-:Y:S01]  /*68f0*/  FFMA R8, R41, R47, R8 ;  /* 0x0000002f29087223 */ /* 0x000fe20000000008 */
[----:B------:R-:W-:Y:S01]  /*6900*/  F2FP.SATFINITE.E4M3.F32.PACK_AB_MERGE_C R101, R7, R3, RZ ;  /* 0x000000030765723e */ /* 0x000fe200048070ff */
[C---:B------:R-:W-:Y:S01]  /*6910*/  FFMA R9, R41.reuse, R52, R9 ;  /* 0x0000003429097223 */ /* 0x040fe20000000009 */
[----:B------:R-:W-:Y:S01]  /*6920*/  FMUL R10, R38, R14 ;  /* 0x0000000e260a7220 */ /* 0x000fe20000400000 */
[----:B------:R-:W-:Y:S01]  /*6930*/  LEA R112, R94, UR44, 0x3 ;  /* 0x0000002c5e707c11 */ /* 0x000fe2000f8e18ff */
[----:B------:R-:W-:Y:S01]  /*6940*/  FMUL R15, R38, R15 ;  /* 0x0000000f260f7220 */ /* 0x000fe20000400000 */
[--C-:B------:R-:W-:Y:S01]  /*6950*/  HADD2.F32 R53, -RZ, R55.reuse.H0_H0 ;  /* 0x20000037ff357230 */ /* 0x100fe20000004100 */
[----:B------:R-:W-:Y:S01]  /*6960*/  F2FP.SATFINITE.E4M3.F32.PACK_AB_MERGE_C R100, R2, R0, R101 ;  /* 0x000000000264723e */ /* 0x000fe20004807065 */
[----:B------:R-:W-:Y:S01]  /*6970*/  FFMA R10, R41, R49, R10 ;  /* 0x00000031290a7223 */ /* 0x000fe2000000000a */
[----:B------:R-:W-:Y:S01]  /*6980*/  F2FP.SATFINITE.E4M3.F32.PACK_AB_MERGE_C R101, R11, R6, RZ ;  /* 0x000000060b65723e */ /* 0x000fe200048070ff */
[C---:B------:R-:W-:Y:S01]  /*6990*/  FFMA R15, R41.reuse, R54, R15 ;  /* 0x00000036290f7223 */ /* 0x040fe2000000000f */
[C---:B------:R-:W-:Y:S01]  /*69a0*/  FFMA R12, R41.reuse, R51, R12 ;  /* 0x00000033290c7223 */ /* 0x040fe2000000000c */
[----:B------:R-:W-:Y:S01]  /*69b0*/  FFMA R13, R41, R56, R13 ;  /* 0x00000038290d7223 */ /* 0x000fe2000000000d */
[----:B------:R-:W-:Y:S01]  /*69c0*/  F2FP.SATFINITE.E4M3.F32.PACK_AB_MERGE_C R101, R5, R4, R101 ;  /* 0x000000040565723e */ /* 0x000fe20004807065 */
[----:B------:R-:W-:Y:S01]  /*69d0*/  HADD2.F32 R58, -RZ, R55.H1_H1 ;  /* 0x30000037ff3a7230 */ /* 0x000fe20000004100 */
[----:B------:R-:W-:Y:S01]  /*69e0*/  F2FP.SATFINITE.E4M3.F32.PACK_AB_MERGE_C R102, R15, R10, RZ ;  /* 0x0000000a0f66723e */ /* 0x000fe200048070ff */
[----:B------:R-:W-:Y:S02]  /*69f0*/  HADD2.F32 R55, -RZ, R57.H0_H0 ;  /* 0x20000039ff377230 */ /* 0x000fe40000004100 */
[C---:B------:R-:W-:Y:S01]  /*6a00*/  FMUL R14, R38.reuse, R18 ;  /* 0x00000012260e7220 */ /* 0x040fe20000400000 */
[C---:B------:R-:W-:Y:S01]  /*6a10*/  FMUL R19, R38.reuse, R19 ;  /* 0x0000001326137220 */ /* 0x040fe20000400000 */
[--C-:B------:R-:W-:Y:S02]  /*6a20*/  HADD2.F32 R57, -RZ, R59.reuse.H0_H0 ;  /* 0x2000003bff397230 */ /* 0x100fe40000004100 */
[C---:B------:R-:W-:Y:S01]  /*6a30*/  FMUL R18, R38.reuse, R22 ;  /* 0x0000001626127220 */ /* 0x040fe20000400000 */
[C---:B------:R-:W-:Y:S01]  /*6a40*/  FFMA R14, R41.reuse, R53, R14 ;  /* 0x00000035290e7223 */ /* 0x040fe2000000000e */
[----:B------:R-:W-:Y:S02]  /*6a50*/  HADD2.F32 R62, -RZ, R59.H1_H1 ;  /* 0x3000003bff3e7230 */ /* 0x000fe40000004100 */
[C---:B------:R-:W-:Y:S01]  /*6a60*/  FFMA R19, R41.reuse, R58, R19 ;  /* 0x0000003a29137223 */ /* 0x040fe20000000013 */
[----:B------:R-:W-:Y:S02]  /*6a70*/  HADD2.F32 R59, -RZ, R61.H0_H0 ;  /* 0x2000003dff3b7230 */ /* 0x000fe40000004100 */
[C---:B------:R-:W-:Y:S01]  /*6a80*/  FMUL R23, R38.reuse, R23 ;  /* 0x0000001726177220 */ /* 0x040fe20000400000 */
[C---:B------:R-:W-:Y:S01]  /*6a90*/  FFMA R16, R41.reuse, R55, R16 ;  /* 0x0000003729107223 */ /* 0x040fe20000000010 */
[C---:B------:R-:W-:Y:S01]  /*6aa0*/  FFMA R17, R41.reuse, R60, R17 ;  /* 0x0000003c29117223 */ /* 0x040fe20000000011 */
[--C-:B------:R-:W-:Y:S02]  /*6ab0*/  HADD2.F32 R61, -RZ, R63.reuse.H0_H0 ;  /* 0x2000003fff3d7230 */ /* 0x100fe40000004100 */
[C---:B------:R-:W-:Y:S01]  /*6ac0*/  FFMA R18, R41.reuse, R57, R18 ;  /* 0x0000003929127223 */ /* 0x040fe20000000012 */
[----:B------:R-:W-:Y:S02]  /*6ad0*/  HADD2.F32 R66, -RZ, R63.H1_H1 ;  /* 0x3000003fff427230 */ /* 0x000fe40000004100 */
[C---:B------:R-:W-:Y:S01]  /*6ae0*/  FMUL R22, R38.reuse, R26 ;  /* 0x0000001a26167220 */ /* 0x040fe20000400000 */
[----:B------:R-:W-:Y:S02]  /*6af0*/  HADD2.F32 R63, -RZ, R65.H0_H0 ;  /* 0x20000041ff3f7230 */ /* 0x000fe40000004100 */
[C---:B------:R-:W-:Y:S01]  /*6b00*/  FFMA R23, R41.reuse, R62, R23 ;  /* 0x0000003e29177223 */ /* 0x040fe20000000017 */
[C---:B------:R-:W-:Y:S01]  /*6b10*/  FMUL R27, R38.reuse, R27 ;  /* 0x0000001b261b7220 */ /* 0x040fe20000400000 */
[C---:B------:R-:W-:Y:S01]  /*6b20*/  FFMA R20, R41.reuse, R59, R20 ;  /* 0x0000003b29147223 */ /* 0x040fe20000000014 */
[C---:B------:R-:W-:Y:S01]  /*6b30*/  FFMA R21, R41.reuse, R64, R21 ;  /* 0x0000004029157223 */ /* 0x040fe20000000015 */
[--C-:B------:R-:W-:Y:S02]  /*6b40*/  HADD2.F32 R65, -RZ, R67.reuse.H0_H0 ;  /* 0x20000043ff417230 */ /* 0x100fe40000004100 */
[C---:B------:R-:W-:Y:S01]  /*6b50*/  FFMA R22, R41.reuse, R61, R22 ;  /* 0x0000003d29167223 */ /* 0x040fe20000000016 */
[----:B------:R-:W-:Y:S02]  /*6b60*/  HADD2.F32 R70, -RZ, R67.H1_H1 ;  /* 0x30000043ff467230 */ /* 0x000fe40000004100 */
[C---:B------:R-:W-:Y:S01]  /*6b70*/  FMUL R26, R38.reuse, R30 ;  /* 0x0000001e261a7220 */ /* 0x040fe20000400000 */
[--C-:B------:R-:W-:Y:S02]  /*6b80*/  HADD2.F32 R67, -RZ, R40.reuse.H0_H0 ;  /* 0x20000028ff437230 */ /* 0x100fe40000004100 */
[C---:B------:R-:W-:Y:S01]  /*6b90*/  FFMA R27, R41.reuse, R66, R27 ;  /* 0x00000042291b7223 */ /* 0x040fe2000000001b */
[C---:B------:R-:W-:Y:S01]  /*6ba0*/  FMUL R31, R38.reuse, R31 ;  /* 0x0000001f261f7220 */ /* 0x040fe20000400000 */
[C---:B------:R-:W-:Y:S01]  /*6bb0*/  FFMA R24, R41.reuse, R63, R24 ;  /* 0x0000003f29187223 */ /* 0x040fe20000000018 */
[----:B------:R-:W-:Y:S02]  /*6bc0*/  HADD2.F32 R40, -RZ, R40.H1_H1 ;  /* 0x30000028ff287230 */ /* 0x000fe40000004100 */
[C---:B------:R-:W-:Y:S01]  /*6bd0*/  FFMA R25, R41.reuse, R68, R25 ;  /* 0x0000004429197223 */ /* 0x040fe20000000019 */
[--C-:B------:R-:W-:Y:S02]  /*6be0*/  HADD2.F32 R69, -RZ, R42.reuse.H0_H0 ;  /* 0x2000002aff457230 */ /* 0x100fe40000004100 */
[C---:B------:R-:W-:Y:S01]  /*6bf0*/  FFMA R26, R41.reuse, R65, R26 ;  /* 0x00000041291a7223 */ /* 0x040fe2000000001a */
[----:B------:R-:W-:Y:S02]  /*6c00*/  HADD2.F32 R42, -RZ, R42.H1_H1 ;  /* 0x3000002aff2a7230 */ /* 0x000fe40000004100 */
[C---:B------:R-:W-:Y:S01]  /*6c10*/  FMUL R30, R38.reuse, R34 ;  /* 0x00000022261e7220 */ /* 0x040fe20000400000 */
[----:B------:R-:W-:Y:S01]  /*6c20*/  FFMA R31, R41, R70, R31 ;  /* 0x00000046291f7223 */ /* 0x000fe2000000001f */
[----:B------:R-:W-:Y:S01]  /*6c30*/  FMUL R35, R38, R35 ;  /* 0x0000002326237220 */ /* 0x000fe20000400000 */
[----:B------:R-:W-:Y:S01]  /*6c40*/  F2FP.SATFINITE.E4M3.F32.PACK_AB_MERGE_C R103, R19, R14, RZ ;  /* 0x0000000e1367723e */ /* 0x000fe200048070ff */
[C---:B------:R-:W-:Y:S01]  /*6c50*/  FFMA R28, R41.reuse, R67, R28 ;  /* 0x00000043291c7223 */ /* 0x040fe2000000001c */
[C---:B------:R-:W-:Y:S01]  /*6c60*/  FFMA R29, R41.reuse, R40, R29 ;  /* 0x00000028291d7223 */ /* 0x040fe2000000001d */
[C---:B------:R-:W-:Y:S01]  /*6c70*/  FFMA R30, R41.reuse, R69, R30 ;  /* 0x00000045291e7223 */ /* 0x040fe2000000001e */
[----:B------:R-:W-:Y:S01]  /*6c80*/  FFMA R35, R41, R42, R35 ;  /* 0x0000002a29237223 */ /* 0x000fe20000000023 */
[----:B------:R-:W-:Y:S02]  /*6c90*/  F2FP.SATFINITE.E4M3.F32.PACK_AB_MERGE_C R102, R9, R8, R102 ;  /* 0x000000080966723e */ /* 0x000fe40004807066 */
[----:B------:R-:W-:Y:S02]  /*6ca0*/  F2FP.SATFINITE.E4M3.F32.PACK_AB_MERGE_C R103, R13, R12, R103 ;  /* 0x0000000c0d67723e */ /* 0x000fe40004807067 */
[----:B------:R-:W-:Y:S02]  /*6cb0*/  F2FP.SATFINITE.E4M3.F32.PACK_AB_MERGE_C R108, R23, R18, RZ ;  /* 0x00000012176c723e */ /* 0x000fe400048070ff */
[----:B------:R-:W-:Y:S01]  /*6cc0*/  F2FP.SATFINITE.E4M3.F32.PACK_AB_MERGE_C R109, R27, R22, RZ ;  /* 0x000000161b6d723e */ /* 0x000fe200048070ff */
[----:B------:R1:W-:Y:S01]  /*6cd0*/  STS.128 [R71+UR44+0x2200], R100 ;  /* 0x0022006447007988 */ /* 0x0003e20008000c2c */
[----:B------:R-:W-:Y:S02]  /*6ce0*/  F2FP.SATFINITE.E4M3.F32.PACK_AB_MERGE_C R113, R31, R26, RZ ;  /* 0x0000001a1f71723e */ /* 0x000fe400048070ff */
[----:B------:R-:W-:Y:S02]  /*6cf0*/  F2FP.SATFINITE.E4M3.F32.PACK_AB_MERGE_C R114, R35, R30, RZ ;  /* 0x0000001e2372723e */ /* 0x000fe400048070ff */
[----:B------:R-:W-:Y:S02]  /*6d00*/  F2FP.SATFINITE.E4M3.F32.PACK_AB_MERGE_C R108, R17, R16, R108 ;  /* 0x00000010116c723e */ /* 0x000fe4000480706c */
[----:B------:R-:W-:Y:S02]  /*6d10*/  F2FP.SATFINITE.E4M3.F32.PACK_AB_MERGE_C R109, R21, R20, R109 ;  /* 0x00000014156d723e */ /* 0x000fe4000480706d */
[----:B------:R-:W-:Y:S02]  /*6d20*/  F2FP.SATFINITE.E4M3.F32.PACK_AB_MERGE_C R110, R25, R24, R113 ;  /* 0x00000018196e723e */ /* 0x000fe40004807071 */
[----:B------:R-:W-:Y:S02]  /*6d30*/  F2FP.SATFINITE.E4M3.F32.PACK_AB_MERGE_C R111, R29, R28, R114 ;  /* 0x0000001c1d6f723e */ /* 0x000fe40004807072 */
[----:B------:R-:W-:Y:S03]  /*6d40*/  @P6 SHF.L.U32 R113, R92, 0x1f, RZ ;  /* 0x0000001f5c716819 */ /* 0x000fe600000006ff */
[----:B------:R1:W-:Y:S01]  /*6d50*/  STS.128 [R104+0x2210], R108 ;  /* 0x0022106c68007388 */ /* 0x0003e20000000c00 */
[----:B------:R-:W-:Y:S01]  /*6d60*/  @!PT LDS RZ, [RZ] ;  /* 0x00000000fffff984 */ /* 0x000fe20000000800 */
[----:B------:R-:W-:Y:S01]  /*6d70*/  @!PT LDS RZ, [RZ] ;  /* 0x00000000fffff984 */ /* 0x000fe20000000800 */
[----:B------:R-:W-:Y:S01]  /*6d80*/  @!PT LDS RZ, [RZ] ;  /* 0x00000000fffff984 */ /* 0x000fe20000000800 */
[----:B------:R-:W-:Y:S01]  /*6d90*/  @!PT LDS RZ, [RZ] ;  /* 0x00000000fffff984 */ /* 0x000fe20000000800 */
[----:B------:R2:W-:Y:S07]  /*6da0*/  MEMBAR.ALL.CTA ;  /* 0x0000000000007992 */ /* 0x0005ee0000008000 */
[----:B--2---:R-:W2:Y:S02]  /*6db0*/  FENCE.VIEW.ASYNC.S ;  /* 0x00000000000073c6 */ /* 0x004ea40000000000 */
[----:B--2---:R-:W-:Y:S06]  /*6dc0*/  BAR.SYNC.DEFER_BLOCKING 0x1, 0x80 ;  /* 0x0042000000007b1d */ /* 0x004fec0000010000 */
[----:B------:R-:W-:Y:S05]  /*6dd0*/  @P0 BRA `(.L_x_107) ;  /* 0x0000000000280947 */ /* 0x000fea0003800000 */
[----:B------:R-:W-:Y:S01]  /*6de0*/  UIADD3 UR4, UPT, UPT, UR44, 0x2200, URZ ;  /* 0x000022002c047890 */ /* 0x000fe2000fffe0ff */
[----:B------:R-:W-:Y:S05]  /*6df0*/  UMOV UR51, UR36 ;  /* 0x0000002400337c82 */ /* 0x000fea0008000000 */
[----:B------:R-:W-:Y:S01]  /*6e00*/  MOV R97, UR4 ;  /* 0x0000000400617c02 */ /* 0x000fe20008000f00 */
[----:B------:R-:W-:Y:S03]  /*6e10*/  UIADD3 UR4, UP0, UPT, UR62, 0x680, URZ ;  /* 0x000006803e047890 */ /* 0x000fe6000ff1e0ff */
[----:B------:R-:W-:Y:S01]  /*6e20*/  R2UR UR48, R97 ;  /* 0x00000000613072ca */ /* 0x000fe200000e0000 */
[----:B------:R-:W-:Y:S11]  /*6e30*/  UIADD3.X UR5, UPT, UPT, URZ, UR63, URZ, UP0, !UPT ;  /* 0x0000003fff057290 */ /* 0x000ff600087fe4ff */
[----:B------:R-:W-:Y:S01]  /*6e40*/  @!UPT UIADD3 URZ, UPT, UPT, URZ, URZ, URZ ;  /* 0x000000fffffff290 */ /* 0x000fe2000fffe0ff */
[----:B------:R2:W-:Y:S01]  /*6e50*/  UTMASTG.3D [UR48], [UR4] ;  /* 0x00000030040073b5 */ /* 0x0005e20008010000 */
[----:B------:R0:W-:Y:S01]  /*6e60*/  UTMACMDFLUSH ;  /* 0x00000000000079b7 */ /* 0x0001e20000000000 */
[----:B--2---:R-:W-:Y:S04]  /*6e70*/  DEPBAR.LE SB0, 0x1 ;  /* 0x000080400000791a */ /* 0x004fe80000000000 */
.L_x_107:
[----:B------:R-:W-:Y:S05]  /*6e80*/  BSYNC.RECONVERGENT B0 ;  /* 0x0000000000007941 */ /* 0x000fea0003800200 */
.L_x_106:
[----:B------:R-:W-:Y:S06]  /*6e90*/  BAR.SYNC.DEFER_BLOCKING 0x1, 0x80 ;  /* 0x0042000000007b1d */ /* 0x000fec0000010000 */
[----:B------:R-:W2:Y:S01]  /*6ea0*/  @P6 SYNCS.PHASECHK.TRANS64.TRYWAIT P0, [R112+URZ+0x80], R113 ;  /* 0x00008071700065a7 */ /* 0x000ea200080011ff */
[----:B------:R-:W-:Y:S01]  /*6eb0*/  BSSY B1, `(.L_x_108) ;  /* 0x0000020000017945 */ /* 0x000fe20003800000 */
[----:B--2---:R-:W-:Y:S03]  /*6ec0*/  @P6 SEL R105, RZ, 0x1, !P0 ;  /* 0x00000001ff696807 */ /* 0x004fe60004000000 */
[----:B------:R-:W-:Y:S05]  /*6ed0*/  @!P6 BRA `(.L_x_109) ;  /* 0x000000000074e947 */ /* 0x000fea0003800000 */
[----:B------:R-:W-:Y:S01]  /*6ee0*/  ISETP.NE.AND P1, PT, R106, RZ, PT ;  /* 0x000000ff6a00720c */ /* 0x000fe20003f25270 */
[----:B------:R-:W2:Y:S01]  /*6ef0*/  S2R R0, SR_CgaCtaId ;  /* 0x0000000000007919 */ /* 0x000ea20000008800 */
[----:B------:R-:W-:Y:S01]  /*6f00*/  ISETP.NE.AND P0, PT, R105, RZ, PT ;  /* 0x000000ff6900720c */ /* 0x000fe20003f05270 */
[----:B------:R-:W-:Y:S10]  /*6f10*/  BSSY B0, `(.L_x_110) ;  /* 0x0000008000007945 */ /* 0x000ff40003800000 */
[----:B------:R-:W-:Y:S05]  /*6f20*/  @P1 IMAD R2, R94, 0x1000, R71 ;  /* 0x000010005e021824 */ /* 0x000fea00078e0247 */
[----:B------:R-:W-:Y:S05]  /*6f30*/  @P1 IADD3 R4, PT, PT, R2, UR44, RZ ;  /* 0x0000002c02041c10 */ /* 0x000fea000fffe0ff */
[----:B------:R-:W-:Y:S01]  /*6f40*/  @P1 IMAD.IADD R4, R4, 0x1, R107 ;  /* 0x0000000104041824 */ /* 0x000fe200078e026b */
[----:B------:R-:W-:Y:S06]  /*6f50*/  @P0 BRA `(.L_x_111) ;  /* 0x00000000000c0947 */ /* 0x000fec0003800000 */
[----:B------:R-:W-:Y:S04]  /*6f60*/  SHF.L.U32 R3, R92, 0x1f, RZ ;  /* 0x0000001f5c037819 */ /* 0x000fe800000006ff */
[----:B------:R-:W3:Y:S02]  /*6f70*/  SYNCS.PHASECHK.TRANS64.TRYWAIT P0, [R112+URZ+0x80], R3 ;  /* 0x00008003700075a7 */ /* 0x000ee400080011ff */
[----:B---3--:R-:W-:Y:S05]  /*6f80*/  @!P0 BRA `(.L_x_112) ;  /* 0x00000018000c8947 */ /* 0x008fea0003800000 */
.L_x_111:
[----:B------:R-:W-:Y:S05]  /*6f90*/  BSYNC B0 ;  /* 0x0000000000007941 */ /* 0x000fea0003800000 */
.L_x_110:
[----:B------:R-:W-:Y:S01]  /*6fa0*/  ISETP.NE.AND P0, PT, R106, RZ, PT ;  /* 0x000000ff6a00720c */ /* 0x000fe20003f05270 */
[----:B---3--:R-:W-:Y:S02]  /*6fb0*/  VIADD R3, R112, 0x90 ;  /* 0x0000009070037836 */ /* 0x008fe40000000000 */
[----:B------:R-:W-:Y:S03]  /*6fc0*/  VIADD R94, R94, 0x1 ;  /* 0x000000015e5e7836 */ /* 0x000fe60000000000 */
[----:B--2---:R-:W-:Y:S07]  /*6fd0*/  PRMT R0, R0, 0x654, R3 ;  /* 0x0000065400007816 */ /* 0x004fee0000000003 */
[----:B------:R2:W3:Y:S04]  /*6fe0*/  @P0 LDS.128 R72, [R2+UR44+0x200] ;  /* 0x0002002c02480984 */ /* 0x0004e80008000c00 */
[----:B------:R2:W4:Y:S01]  /*6ff0*/  @P0 LDS.128 R76, [R4+0x210] ;  /* 0x00021000044c0984 */ /* 0x0005220000000c00 */
        /* <DEDUP_REMOVED lines=11> */
.L_x_109:
[----:B------:R-:W-:Y:S05]  /*70b0*/  BSYNC B1 ;  /* 0x0000000000017941 */ /* 0x000fea0003800000 */
.L_x_108:
[----:B--2---:R-:W-:Y:S05]  /*70c0*/  VIADD R0, R39, 0x40 ;  /* 0x0000004027007836 */ /* 0x004fea0000000000 */
[----:B------:R-:W-:Y:S04]  /*70d0*/  SHF.R.U32.HI R0, RZ, 0x15, R0 ;  /* 0x00000015ff007819 */ /* 0x000fe80000011600 */
[----:B------:R-:W-:Y:S11]  /*70e0*/  LOP3.LUT P0, RZ, R0, 0x3, R89, 0x48, !PT ;  /* 0x0000000300ff7812 */ /* 0x000ff60007804859 */
[----:B------:R-:W-:Y:S02]  /*70f0*/  @!UPT UIADD3 URZ, UPT, UPT, URZ, URZ, URZ ;  /* 0x000000fffffff290 */ /* 0x000fe4000fffe0ff */
[----:B------:R-:W-:Y:S05]  /*7100*/  @!P0 BRA `(.L_x_113) ;  /* 0x0000000000408947 */ /* 0x000fea0003800000 */
[----:B------:R-:W2:Y:S01]  /*7110*/  LDCU.64 UR8, c[0x4][0x70] ;  /* 0x01000e00ff0877ac */ /* 0x000ea20008000a00 */
[----:B------:R-:W-:Y:S01]  /*7120*/  MOV R3, 0x0 ;  /* 0x0000000000037802 */ /* 0x000fe20000000f00 */
[----:B------:R-:W-:Y:S02]  /*7130*/  HFMA2 R12, -RZ, RZ, 0, 5.9604644775390625e-08 ;  /* 0x00000001ff0c7431 */ /* 0x000fe400000001ff */
[----:B------:R-:W-:Y:S02]  /*7140*/  IMAD.MOV.U32 R8, RZ, RZ, 0x192 ;  /* 0x00000192ff087424 */ /* 0x000fe400078e00ff */
[----:B------:R-:W-:Y:S01]  /*7150*/  IMAD.MOV.U32 R13, RZ, RZ, RZ ;  /* 0x000000ffff0d7224 */ /* 0x000fe200078e00ff */
[----:B------:R-:W5:Y:S01]  /*7160*/  LDCU.64 UR6, c[0x4][0x78] ;  /* 0x01000f00ff0677ac */ /* 0x000f620008000a00 */
[----:B------:R-:W1:Y:S01]  /*7170*/  LDC.64 R2, c[0x4][R3] ;  /* 0x0100000003027b82 */ /* 0x000e620000000a00 */
[----:B------:R-:W3:Y:S01]  /*7180*/  LDCU.64 UR4, c[0x4][0x10] ;  /* 0x01000200ff0477ac */ /* 0x000ee20008000a00 */
[----:B--2---:R-:W-:Y:S01]  /*7190*/  MOV R5, UR9 ;  /* 0x0000000900057c02 */ /* 0x004fe20008000f00 */
[----:B------:R-:W-:Y:S01]  /*71a0*/  IMAD.U32 R4, RZ, RZ, UR8 ;  /* 0x00000008ff047e24 */ /* 0x000fe2000f8e00ff */
[----:B-----5:R-:W-:Y:S01]  /*71b0*/  MOV R7, UR7 ;  /* 0x0000000700077c02 */ /* 0x020fe20008000f00 */
[----:B------:R-:W-:Y:S01]  /*71c0*/  IMAD.U32 R6, RZ, RZ, UR6 ;  /* 0x00000006ff067e24 */ /* 0x000fe2000f8e00ff */
[----:B---3--:R-:W-:Y:S01]  /*71d0*/  MOV R11, UR5 ;  /* 0x00000005000b7c02 */ /* 0x008fe20008000f00 */
[----:B------:R-:W-:Y:S02]  /*71e0*/  IMAD.U32 R10, RZ, RZ, UR4 ;  /* 0x00000004ff0a7e24 */ /* 0x000fe4000f8e00ff */
[----:B------:R-:W-:Y:S07]  /*71f0*/  LEPC R20, `(.L_x_113) ;  /* 0x000000001014794e */ /* 0x000fee0000000000 */
[----:B-1--4-:R-:W-:Y:S05]  /*7200*/  CALL.ABS.NOINC R2 ;  /* 0x0000000002007343 */ /* 0x012fea0003c00000 */
.L_x_113:
[----:B------:R-:W-:Y:S01]  /*7210*/  ISETP.NE.AND P0, PT, R98, RZ, PT ;  /* 0x000000ff6200720c */ /* 0x000fe20003f05270 */
[----:B------:R-:W-:Y:S05]  /*7220*/  WARPSYNC.ALL ;  /* 0x0000000000007948 */ /* 0x000fea0003800000 */
[----:B------:R-:W-:Y:S01]  /*7230*/  R2UR UR4, R39 ;  /* 0x00000000270472ca */ /* 0x000fe200000e0000 */
[----:B------:R-:W2:Y:S01]  /*7240*/  S2UR UR6, SR_CgaCtaId ;  /* 0x00000000000679c3 */ /* 0x000ea20000008800 */
[-C--:B---3--:R-:W-:Y:S01]  /*7250*/  F2FP.F16.E4M3.UNPACK_B R42, R72.reuse ;  /* 0x00000048ff2a723e */ /* 0x088fe200020006ff */
[----:B------:R-:W-:Y:S01]  /*7260*/  BSSY.RECONVERGENT B0, `(.L_x_114) ;  /* 0x000009b000007945 */ /* 0x000fe20003800200 */
[----:B------:R-:W-:Y:S02]  /*7270*/  F2FP.F16.E4M3.UNPACK_B R72, R72.H1 ;  /* 0x00000048ff48723e */ /* 0x000fe400030006ff */
[-C--:B------:R-:W-:Y:S01]  /*7280*/  F2FP.F16.E4M3.UNPACK_B R46, R73.reuse ;  /* 0x00000049ff2e723e */ /* 0x080fe200020006ff */
[--C-:B------:R-:W-:Y:S01]  /*7290*/  HADD2.F32 R40, -RZ, R42.reuse.H0_H0 ;  /* 0x2000002aff287230 */ /* 0x100fe20000004100 */
[----:B------:R-:W-:Y:S01]  /*72a0*/  F2FP.F16.E4M3.UNPACK_B R73, R73.H1 ;  /* 0x00000049ff49723e */ /* 0x000fe200030006ff */
[----:B------:R-:W-:Y:S01]  /*72b0*/  HADD2.F32 R42, -RZ, R42.H1_H1 ;  /* 0x3000002aff2a7230 */ /* 0x000fe20000004100 */
[-C--:B------:R-:W-:Y:S01]  /*72c0*/  F2FP.F16.E4M3.UNPACK_B R50, R74.reuse ;  /* 0x0000004aff32723e */ /* 0x080fe200020006ff */
[----:B------:R-:W-:Y:S01]  /*72d0*/  HADD2.F32 R43, -RZ, R72.H0_H0 ;  /* 0x20000048ff2b7230 */ /* 0x000fe20000004100 */
[----:B------:R-:W-:Y:S01]  /*72e0*/  F2FP.F16.E4M3.UNPACK_B R74, R74.H1 ;  /* 0x0000004aff4a723e */ /* 0x000fe200030006ff */
[----:B------:R-:W-:Y:S01]  /*72f0*/  LDTM.16dp32bit_t0_t15.x32 R4, tmem[UR4+0x40] ;  /* 0x00004004000479ee */ /* 0x000fe20008a80000 */
[----:B------:R-:W3:Y:S01]  /*7300*/  LDTM.16dp32bit_t16_t31.x32 R4, tmem[UR4+0x60] ;  /* 0x00006004000479ee */ /* 0x000ee20008aa0000 */
[----:B------:R-:W-:Y:S01]  /*7310*/  NOP ;  /* 0x0000000000007918 */ /* 0x000fe20000000000 */
[--C-:B------:R-:W-:Y:S01]  /*7320*/  HADD2.F32 R45, -RZ, R46.reuse.H0_H0 ;  /* 0x2000002eff2d7230 */ /* 0x100fe20000004100 */
[----:B------:R-:W-:Y:S01]  /*7330*/  R2UR UR5, R99 ;  /* 0x00000000630572ca */ /* 0x000fe200000e0000 */
[----:B------:R-:W-:Y:S01]  /*7340*/  HADD2.F32 R46, -RZ, R46.H1_H1 ;  /* 0x3000002eff2e7230 */ /* 0x000fe20000004100 */
[----:B------:R-:W-:Y:S01]  /*7350*/  F2FP.F16.E4M3.UNPACK_B R54, R75 ;  /* 0x0000004bff36723e */ /* 0x000fe200020006ff */
[--C-:B------:R-:W-:Y:S01]  /*7360*/  HADD2.F32 R49, -RZ, R50.reuse.H0_H0 ;  /* 0x20000032ff317230 */ /* 0x100fe20000004100 */
[----:B----4-:R-:W-:Y:S01]  /*7370*/  F2FP.F16.E4M3.UNPACK_B R58, R76 ;  /* 0x0000004cff3a723e */ /* 0x010fe200020006ff */
[----:B------:R-:W-:Y:S01]  /*7380*/  HADD2.F32 R50, -RZ, R50.H1_H1 ;  /* 0x30000032ff327230 */ /* 0x000fe20000004100 */
[----:B------:R-:W-:Y:S01]  /*7390*/  F2FP.F16.E4M3.UNPACK_B R62, R77 ;  /* 0x0000004dff3e723e */ /* 0x000fe200020006ff */
[--C-:B------:R-:W-:Y:S01]  /*73a0*/  HADD2.F32 R53, -RZ, R54.reuse.H0_H0 ;  /* 0x20000036ff357230 */ /* 0x100fe20000004100 */
[----:B------:R-:W-:Y:S01]  /*73b0*/  F2FP.F16.E4M3.UNPACK_B R66, R78 ;  /* 0x0000004eff42723e */ /* 0x000fe200020006ff */
[----:B------:R-:W-:Y:S01]  /*73c0*/  HADD2.F32 R54, -RZ, R54.H1_H1 ;  /* 0x30000036ff367230 */ /* 0x000fe20000004100 */
[----:B------:R-:W-:Y:S01]  /*73d0*/  F2FP.F16.E4M3.UNPACK_B R69, R79 ;  /* 0x0000004fff45723e */ /* 0x000fe200020006ff */
[--C-:B------:R-:W-:Y:S01]  /*73e0*/  HADD2.F32 R57, -RZ, R58.reuse.H0_H0 ;  /* 0x2000003aff397230 */ /* 0x100fe20000004100 */
[----:B------:R-:W-:Y:S01]  /*73f0*/  F2FP.F16.E4M3.UNPACK_B R75, R75.H1 ;  /* 0x0000004bff4b723e */ /* 0x000fe200030006ff */
[----:B------:R-:W-:Y:S01]  /*7400*/  UIADD3 UR4, UPT, UPT, UR5, 0xf0, URZ ;  /* 0x000000f005047890 */ /* 0x000fe2000fffe0ff */
[----:B------:R-:W-:Y:S01]  /*7410*/  HADD2.F32 R59, -RZ, R58.H1_H1 ;  /* 0x3000003aff3b7230 */ /* 0x000fe20000004100 */
[----:B------:R-:W-:Y:S01]  /*7420*/  F2FP.F16.E4M3.UNPACK_B R76, R76.H1 ;  /* 0x0000004cff4c723e */ /* 0x000fe200030006ff */
[--C-:B------:R-:W-:Y:S01]  /*7430*/  HADD2.F32 R61, -RZ, R62.reuse.H0_H0 ;  /* 0x2000003eff3d7230 */ /* 0x100fe20000004100 */
[----:B------:R-:W-:Y:S01]  /*7440*/  F2FP.F16.E4M3.UNPACK_B R77, R77.H1 ;  /* 0x0000004dff4d723e */ /* 0x000fe200030006ff */
[----:B------:R-:W-:Y:S01]  /*7450*/  HADD2.F32 R62, -RZ, R62.H1_H1 ;  /* 0x3000003eff3e7230 */ /* 0x000fe20000004100 */
[----:B------:R-:W-:Y:S01]  /*7460*/  F2FP.F16.E4M3.UNPACK_B R78, R78.H1 ;  /* 0x0000004eff4e723e */ /* 0x000fe200030006ff */
[--C-:B------:R-:W-:Y:S01]  /*7470*/  HADD2.F32 R65, -RZ, R66.reuse.H0_H0 ;  /* 0x20000042ff417230 */ /* 0x100fe20000004100 */
[----:B--2---:R-:W-:Y:S01]  /*7480*/  UPRMT UR4, UR6, 0x654, UR4 ;  /* 0x0000065406047896 */ /* 0x004fe20008000004 */
[C---:B---3--:R-:W-:Y:S01]  /*7490*/  FMUL R4, R38.reuse, R4 ;  /* 0x0000000426047220 */ /* 0x048fe20000400000 */
[C---:B------:R-:W-:Y:S01]  /*74a0*/  FMUL R5, R38.reuse, R5 ;  /* 0x0000000526057220 */ /* 0x040fe20000400000 */
[C---:B------:R-:W-:Y:S01]  /*74b0*/  FMUL R8, R38.reuse, R8 ;  /* 0x0000000826087220 */ /* 0x040fe20000400000 */
[C---:B------:R-:W-:Y:S01]  /*74c0*/  FMUL R9, R38.reuse, R9 ;  /* 0x0000000926097220 */ /* 0x040fe20000400000 */
[C---:B------:R-:W-:Y:S01]  /*74d0*/  FFMA R4, R41.reuse, R40, R4 ;  /* 0x0000002829047223 */ /* 0x040fe20000000004 */
[C---:B------:R-:W-:Y:S01]  /*74e0*/  FFMA R5, R41.reuse, R42, R5 ;  /* 0x0000002a29057223 */ /* 0x040fe20000000005 */
[C---:B------:R-:W-:Y:S01]  /*74f0*/  FMUL R12, R38.reuse, R12 ;  /* 0x0000000c260c7220 */ /* 0x040fe20000400000 */
[C---:B------:R-:W-:Y:S01]  /*7500*/  FMUL R13, R38.reuse, R13 ;  /* 0x0000000d260d7220 */ /* 0x040fe20000400000 */
[----:B------:R-:W-:Y:S01]  /*7510*/  SYNCS.ARRIVE.TRANS64.RED.A1T0 RZ, [UR4], RZ ;  /* 0x000000ffffff79a7 */ /* 0x000fe20008100404 */
        /* <DEDUP_REMOVED lines=15> */
[--C-:B------:R-:W-:Y:S02]  /*7610*/  HADD2.F32 R47, -RZ, R73.reuse.H0_H0 ;  /* 0x20000049ff2f7230 */ /* 0x100fe40000004100 */
[C---:B------:R-:W-:Y:S01]  /*7620*/  FMUL R10, R38.reuse, R10 ;  /* 0x0000000a260a7220 */ /* 0x040fe20000400000 */
[C---:B------:R-:W-:Y:S01]  /*7630*/  FFMA R6, R41.reuse, R43, R6 ;  /* 0x0000002b29067223 */ /* 0x040fe20000000006 */
[----:B------:R-:W-:Y:S02]  /*7640*/  HADD2.F32 R48, -RZ, R73.H1_H1 ;  /* 0x30000049ff307230 */ /* 0x000fe40000004100 */
[C---:B------:R-:W-:Y:S01]  /*7650*/  FFMA R7, R41.reuse, R44, R7 ;  /* 0x0000002c29077223 */ /* 0x040fe20000000007 */
[C---:B------:R-:W-:Y:S01]  /*7660*/  FFMA R8, R41.reuse, R45, R8 ;  /* 0x0000002d29087223 */ /* 0x040fe20000000008 */
[C---:B------:R-:W-:Y:S01]  /*7670*/  FFMA R9, R41.reuse, R46, R9 ;  /* 0x0000002e29097223 */ /* 0x040fe20000000009 */
[----:B------:R-:W-:Y:S01]  /*7680*/  FFMA R10, R41, R47, R10 ;  /* 0x0000002f290a7223 */ /* 0x000fe2000000000a */
[----:B------:R-:W-:Y:S01]  /*7690*/  HADD2.F32 R43, -RZ, R69.H0_H0 ;  /* 0x20000045ff2b7230 */ /* 0x000fe20000004100 */
[----:B-1----:R-:W-:Y:S01]  /*76a0*/  F2FP.SATFINITE.E4M3.F32.PACK_AB_MERGE_C R100, R7, R6, RZ ;  /* 0x000000060764723e */ /* 0x002fe200048070ff */
[C---:B------:R-:W-:Y:S01]  /*76b0*/  FMUL R11, R38.reuse, R11 ;  /* 0x0000000b260b7220 */ /* 0x040fe20000400000 */
[--C-:B------:R-:W-:Y:S02]  /*76c0*/  HADD2.F32 R51, -RZ, R74.reuse.H0_H0 ;  /* 0x2000004aff337230 */ /* 0x100fe40000004100 */
[C---:B------:R-:W-:Y:S01]  /*76d0*/  FMUL R14, R38.reuse, R14 ;  /* 0x0000000e260e7220 */ /* 0x040fe20000400000 */
[----:B------:R-:W-:Y:S01]  /*76e0*/  HADD2.F32 R52, -RZ, R74.H1_H1 ;  /* 0x3000004aff347230 */ /* 0x000fe20000004100 */
[----:B------:R-:W-:Y:S01]  /*76f0*/  F2FP.SATFINITE.E4M3.F32.PACK_AB_MERGE_C R100, R5, R4, R100 ;  /* 0x000000040564723e */ /* 0x000fe20004807064 */
[C---:B------:R-:W-:Y:S01]  /*7700*/  FFMA R11, R41.reuse, R48, R11 ;  /* 0x00000030290b7223 */ /* 0x040fe2000000000b */
[C---:B------:R-:W-:Y:S01]  /*7710*/  FFMA R12, R41.reuse, R49, R12 ;  /* 0x00000031290c7223 */ /* 0x040fe2000000000c */
[C---:B------:R-:W-:Y:S01]  /*7720*/  FFMA R13, R41.reuse, R50, R13 ;  /* 0x00000032290d7223 */ /* 0x040fe2000000000d */
[----:B------:R-:W-:Y:S01]  /*7730*/  FFMA R14, R41, R51, R14 ;  /* 0x00000033290e7223 */ /* 0x000fe2000000000e */
[C---:B------:R-:W-:Y:S01]  /*7740*/  FMUL R15, R38.reuse, R15 ;  /* 0x0000000f260f7220 */ /* 0x040fe20000400000 */
[----:B------:R-:W-:Y:S01]  /*7750*/  F2FP.F16.E4M3.UNPACK_B R79, R79.H1 ;  /* 0x0000004fff4f723e */ /* 0x000fe200030006ff */
[--C-:B------:R-:W-:Y:S01]  /*7760*/  HADD2.F32 R55, -RZ, R75.reuse.H0_H0 ;  /* 0x2000004bff377230 */ /* 0x100fe20000004100 */
[----:B------:R-:W-:Y:S01]  /*7770*/  F2FP.SATFINITE.E4M3.F32.PACK_AB_MERGE_C R101, R11, R10, RZ ;  /* 0x0000000a0b65723e */ /* 0x000fe200048070ff */
[C---:B------:R-:W-:Y:S01]  /*7780*/  FFMA R15, R41.reuse, R52, R15 ;  /* 0x00000034290f7223 */ /* 0x040fe2000000000f */
[C---:B------:R-:W-:Y:S01]  /*7790*/  FFMA R16, R41.reuse, R53, R16 ;  /* 0x0000003529107223 */ /* 0x040fe20000000010 */
[----:B------:R-:W-:Y:S01]  /*77a0*/  FFMA R17, R41, R54, R17 ;  /* 0x0000003629117223 */ /* 0x000fe20000000011 */
[----:B------:R-:W-:Y:S01]  /*77b0*/  F2FP.SATFINITE.E4M3.F32.PACK_AB_MERGE_C R101, R9, R8, R101 ;  /* 0x000000080965723e */ /* 0x000fe20004807065 */
[----:B------:R-:W-:Y:S01]  /*77c0*/  HADD2.F32 R56, -RZ, R75.H1_H1 ;  /* 0x3000004bff387230 */ /* 0x000fe20000004100 */
[----:B------:R-:W-:Y:S01]  /*77d0*/  F2FP.SATFINITE.E4M3.F32.PACK_AB_MERGE_C R102, R15, R14, RZ ;  /* 0x0000000e0f66723e */ /* 0x000fe200048070ff */
[C---:B------:R-:W-:Y:S01]  /*77e0*/  FMUL R18, R38.reuse, R18 ;  /* 0x0000001226127220 */ /* 0x040fe20000400000 */
[C---:B------:R-:W-:Y:S01]  /*77f0*/  FMUL R19, R38.reuse, R19 ;  /* 0x0000001326137220 */ /* 0x040fe20000400000 */
[--C-:B------:R-:W-:Y:S02]  /*7800*/  HADD2.F32 R58, -RZ, R76.reuse.H0_H0 ;  /* 0x2000004cff3a7230 */ /* 0x100fe40000004100 */
[C---:B------:R-:W-:Y:S01]  /*7810*/  FMUL R3, R38.reuse, R22 ;  /* 0x0000001626037220 */ /* 0x040fe20000400000 */
[C---:B------:R-:W-:Y:S01]  /*7820*/  FFMA R18, R41.reuse, R55, R18 ;  /* 0x0000003729127223 */ /* 0x040fe20000000012 */
[----:B------:R-:W-:Y:S02]  /*7830*/  HADD2.F32 R60, -RZ, R76.H1_H1 ;  /* 0x3000004cff3c7230 */ /* 0x000fe40000004100 */
        /* <DEDUP_REMOVED lines=42> */
[----:B------:R-:W-:Y:S03]  /*7ae0*/  IADD3 R70, PT, PT, R36, 0x1, RZ ;  /* 0x0000000124467810 */ /* 0x000fe60007ffe0ff */
        /* <DEDUP_REMOVED lines=9> */
[----:B------:R-:W-:Y:S02]  /*7b80*/  UIADD3 UR4, UP0, UPT, UR62, 0x680, URZ ;  /* 0x000006803e047890 */ /* 0x000fe4000ff1e0ff */
[----:B------:R-:W-:Y:S02]  /*7b90*/  UIADD3 UR9, UPT, UPT, UR49, 0x40, URZ ;  /* 0x0000004031097890 */ /* 0x000fe4000fffe0ff */
[----:B------:R-:W-:Y:S02]  /*7ba0*/  UIADD3 UR8, UPT, UPT, UR44, 0x3200, URZ ;  /* 0x000032002c087890 */ /* 0x000fe4000fffe0ff */
[----:B------:R-:W-:Y:S01]  /*7bb0*/  UIADD3.X UR5, UPT, UPT, URZ, UR63, URZ, UP0, !UPT ;  /* 0x0000003fff057290 */ /* 0x000fe200087fe4ff */
[----:B------:R-:W-:Y:S01]  /*7bc0*/  UMOV UR10, UR50 ;  /* 0x00000032000a7c82 */ /* 0x000fe20008000000 */
[----:B------:R-:W-:Y:S07]  /*7bd0*/  UMOV UR11, UR36 ;  /* 0x00000024000b7c82 */ /* 0x000fee0008000000 */
[----:B------:R2:W-:Y:S01]  /*7be0*/  UTMASTG.3D [UR8], [UR4] ;  /* 0x00000008040073b5 */ /* 0x0005e20008010000 */
[----:B------:R0:W-:Y:S01]  /*7bf0*/  UTMACMDFLUSH ;  /* 0x00000000000079b7 */ /* 0x0001e20000000000 */
[----:B--2---:R-:W-:Y:S04]  /*7c00*/  DEPBAR.LE SB0, 0x1 ;  /* 0x000080400000791a */ /* 0x004fe80000000000 */
.L_x_115:
[----:B------:R-:W-:Y:S05]  /*7c10*/  BSYNC.RECONVERGENT B0 ;  /* 0x0000000000007941 */ /* 0x000fea0003800200 */
.L_x_114:
[----:B------:R-:W-:Y:S01]  /*7c20*/  BAR.SYNC.DEFER_BLOCKING 0x1, 0x80 ;  /* 0x0042000000007b1d */ /* 0x000fe20000010000 */
[----:B------:R-:W-:Y:S01]  /*7c30*/  ISETP.NE.AND P0, PT, R90, 0x2, PT ;  /* 0x000000025a00780c */ /* 0x000fe20003f05270 */
[----:B------:R-:W-:Y:S01]  /*7c40*/  UISETP.NE.AND UP0, UPT, UR45, URZ, UPT ;  /* 0x000000ff2d00728c */ /* 0x000fe2000bf05270 */
[----:B------:R-:W-:Y:S01]  /*7c50*/  ISETP.NE.AND P1, PT, R70, 0x4, PT ;  /* 0x000000044600780c */ /* 0x000fe20003f25270 */
[----:B------:R-:W-:Y:S01]  /*7c60*/  UIADD3 UR20, UPT, UPT, UR37, UR59, URZ ;  /* 0x0000003b25147290 */ /* 0x000fe2000fffe0ff */
[----:B------:R-:W-:Y:S01]  /*7c70*/  SEL R2, RZ, 0x1, P0 ;  /* 0x00000001ff027807 */ /* 0x000fe20000000000 */
[----:B------:R-:W-:Y:S01]  /*7c80*/  UIADD3 UR16, UPT, UPT, UR38, UR60, URZ ;  /* 0x0000003c26107290 */ /* 0x000fe2000fffe0ff */
[----:B------:R-:W-:Y:S02]  /*7c90*/  SEL R0, RZ, 0x1, P1 ;  /* 0x00000001ff007807 */ /* 0x000fe40000800000 */
[----:B------:R-:W-:Y:S02]  /*7ca0*/  LOP3.LUT R93, R93, R2, RZ, 0x3c, !PT ;  /* 0x000000025d5d7212 */ /* 0x000fe400078e3cff */
[----:B------:R-:W-:Y:S02]  /*7cb0*/  LOP3.LUT R95, R95, R0, RZ, 0x3c, !PT ;  /* 0x000000005f5f7212 */ /* 0x000fe400078e3cff */
[----:B------:R-:W-:Y:S02]  /*7cc0*/  SEL R90, R90, RZ, P0 ;  /* 0x000000ff5a5a7207 */ /* 0x000fe40000000000 */
[----:B------:R-:W-:Y:S01]  /*7cd0*/  SEL R36, R70, RZ, P1 ;  /* 0x000000ff46247207 */ /* 0x000fe20000800000 */
[----:B------:R-:W-:Y:S01]  /*7ce0*/  UMOV UR36, UR58 ;  /* 0x0000003a00247c82 */ /* 0x000fe20008000000 */
[----:B------:R-:W-:Y:S05]  /*7cf0*/  BRA.U UP0, `(.L_x_116) ;  /* 0xffffffd500ac7547 */ /* 0x000fea000b83ffff */
[----:B------:R-:W-:Y:S05]  /*7d00*/  EXIT ;  /* 0x000000000000794d */ /* 0x000fea0003800000 */
.L_x_25:
[----:B-1----:R1:W2:Y:S02]  /*7d10*/  SYNCS.PHASECHK.TRANS64.TRYWAIT P0, [R0+URZ+0x120], R3 ;  /* 0x00012003000075a7 */ /* 0x0022a400080011ff */
[----:B--2---:R-:W-:Y:S05]  /*7d20*/  @!P0 NANOSLEEP.SYNCS 0x989680 ;  /* 0x009896800000895d */ /* 0x004fea0003900000 */
[----:B------:R-:W2:Y:S02]  /*7d30*/  @!P0 SYNCS.PHASECHK.TRANS64 P0, [R0+URZ+0x120], R3 ;  /* 0x00012003000085a7 */ /* 0x000ea400080010ff */
[----:B--2---:R-:W-:Y:S05]  /*7d40*/  @!P0 BRA `(.L_x_25) ;  /* 0xfffffffc00f08947 */ /* 0x004fea000383ffff */
[----:B------:R-:W-:Y:S05]  /*7d50*/  BRA `(.L_x_117) ;  /* 0xffffff9c00747947 */ /* 0x000fea000383ffff */
.L_x_28:
[----:B-1----:R-:W-:-:S07]  /*7d60*/  MOV R0, UR33 ;  /* 0x0000002100007c02 */ /* 0x002fce0008000f00 */
.L_x_118:
[----:B-1----:R1:W2:Y:S02]  /*7d70*/  SYNCS.PHASECHK.TRANS64.TRYWAIT P0, [R0+URZ+0x40], R3 ;  /* 0x00004003000075a7 */ /* 0x0022a400080011ff */
[----:B--2---:R-:W-:Y:S05]  /*7d80*/  @!P0 NANOSLEEP.SYNCS 0x989680 ;  /* 0x009896800000895d */ /* 0x004fea0003900000 */
[----:B------:R-:W2:Y:S02]  /*7d90*/  @!P0 SYNCS.PHASECHK.TRANS64 P0, [R0+URZ+0x40], R3 ;  /* 0x00004003000085a7 */ /* 0x000ea400080010ff */
[----:B--2---:R-:W-:Y:S05]  /*7da0*/  @!P0 BRA `(.L_x_118) ;  /* 0xfffffffc00f08947 */ /* 0x004fea000383ffff */
[----:B------:R-:W-:Y:S05]  /*7db0*/  BRA `(.L_x_27) ;  /* 0xffffff9c00b87947 */ /* 0x000fea000383ffff */
.L_x_35:
[----:B-1----:R-:W-:-:S07]  /*7dc0*/  MOV R0, UR17 ;  /* 0x0000001100007c02 */ /* 0x002fce0008000f00 */
.L_x_119:
[----:B-1----:R1:W2:Y:S02]  /*7dd0*/  SYNCS.PHASECHK.TRANS64.TRYWAIT P0, [R0+URZ+0x40], R3 ;  /* 0x00004003000075a7 */ /* 0x0022a400080011ff */
[----:B--2---:R-:W-:Y:S05]  /*7de0*/  @!P0 NANOSLEEP.SYNCS 0x989680 ;  /* 0x009896800000895d */ /* 0x004fea0003900000 */
[----:B------:R-:W2:Y:S02]  /*7df0*/  @!P0 SYNCS.PHASECHK.TRANS64 P0, [R0+URZ+0x40], R3 ;  /* 0x00004003000085a7 */ /* 0x000ea400080010ff */
[----:B--2---:R-:W-:Y:S05]  /*7e00*/  @!P0 BRA `(.L_x_119) ;  /* 0xfffffffc00f08947 */ /* 0x004fea000383ffff */
[----:B------:R-:W-:Y:S05]  /*7e10*/  BRA `(.L_x_34) ;  /* 0xffffffa000787947 */ /* 0x000fea000383ffff */
.L_x_40:
[----:B-1----:R1:W2:Y:S02]  /*7e20*/  SYNCS.PHASECHK.TRANS64.TRYWAIT P0, [R3+URZ+0xb0], R0 ;  /* 0x0000b000030075a7 */ /* 0x0022a400080011ff */
[----:B--2---:R-:W-:Y:S05]  /*7e30*/  @!P0 NANOSLEEP.SYNCS 0x989680 ;  /* 0x009896800000895d */ /* 0x004fea0003900000 */
[----:B------:R-:W2:Y:S02]  /*7e40*/  @!P0 SYNCS.PHASECHK.TRANS64 P0, [R3+URZ+0xb0], R0 ;  /* 0x0000b000030085a7 */ /* 0x000ea400080010ff */
[----:B--2---:R-:W-:Y:S05]  /*7e50*/  @!P0 BRA `(.L_x_40) ;  /* 0xfffffffc00f08947 */ /* 0x004fea000383ffff */
[----:B------:R-:W-:Y:S05]  /*7e60*/  BRA `(.L_x_120) ;  /* 0xffffffa400187947 */ /* 0x000fea000383ffff */
.L_x_44:
[----:B-1----:R-:W-:-:S07]  /*7e70*/  MOV R0, UR4 ;  /* 0x0000000400007c02 */ /* 0x002fce0008000f00 */
.L_x_121:
[----:B-1----:R1:W2:Y:S02]  /*7e80*/  SYNCS.PHASECHK.TRANS64.TRYWAIT P0, [R0+URZ], R3 ;  /* 0x00000003000075a7 */ /* 0x0022a400080011ff */
[----:B--2---:R-:W-:Y:S05]  /*7e90*/  @!P0 NANOSLEEP.SYNCS 0x989680 ;  /* 0x009896800000895d */ /* 0x004fea0003900000 */
[----:B------:R-:W2:Y:S02]  /*7ea0*/  @!P0 SYNCS.PHASECHK.TRANS64 P0, [R0+URZ], R3 ;  /* 0x00000003000085a7 */ /* 0x000ea400080010ff */
[----:B--2---:R-:W-:Y:S05]  /*7eb0*/  @!P0 BRA `(.L_x_121) ;  /* 0xfffffffc00f08947 */ /* 0x004fea000383ffff */
[----:B------:R-:W-:Y:S05]  /*7ec0*/  BRA `(.L_x_122) ;  /* 0xffffffa800bc7947 */ /* 0x000fea000383ffff */
.L_x_45:
[----:B------:R-:W-:-:S07]  /*7ed0*/  MOV R0, UR5 ;  /* 0x0000000500007c02 */ /* 0x000fce0008000f00 */
.L_x_123:
[----:B-1----:R1:W2:Y:S02]  /*7ee0*/  SYNCS.PHASECHK.TRANS64.TRYWAIT P0, [R0+URZ], R3 ;  /* 0x00000003000075a7 */ /* 0x0022a400080011ff */
[----:B--2---:R-:W-:Y:S05]  /*7ef0*/  @!P0 NANOSLEEP.SYNCS 0x989680 ;  /* 0x009896800000895d */ /* 0x004fea0003900000 */
[----:B------:R-:W2:Y:S02]  /*7f00*/  @!P0 SYNCS.PHASECHK.TRANS64 P0, [R0+URZ], R3 ;  /* 0x00000003000085a7 */ /* 0x000ea400080010ff */
[----:B--2---:R-:W-:Y:S05]  /*7f10*/  @!P0 BRA `(.L_x_123) ;  /* 0xfffffffc00f08947 */ /* 0x004fea000383ffff */
[----:B------:R-:W-:Y:S05]  /*7f20*/  BRA `(.L_x_124) ;  /* 0xffffffa800c87947 */ /* 0x000fea000383ffff */
.L_x_46:
[----:B------:R-:W-:-:S07]  /*7f30*/  MOV R0, UR5 ;  /* 0x0000000500007c02 */ /* 0x000fce0008000f00 */
.L_x_125:
[----:B-1----:R1:W2:Y:S02]  /*7f40*/  SYNCS.PHASECHK.TRANS64.TRYWAIT P0, [R0+URZ], R3 ;  /* 0x00000003000075a7 */ /* 0x0022a400080011ff */
[----:B--2---:R-:W-:Y:S05]  /*7f50*/  @!P0 NANOSLEEP.SYNCS 0x989680 ;  /* 0x009896800000895d */ /* 0x004fea0003900000 */
[----:B------:R-:W2:Y:S02]  /*7f60*/  @!P0 SYNCS.PHASECHK.TRANS64 P0, [R0+URZ], R3 ;  /* 0x00000003000085a7 */ /* 0x000ea400080010ff */
[----:B--2---:R-:W-:Y:S05]  /*7f70*/  @!P0 BRA `(.L_x_125) ;  /* 0xfffffffc00f08947 */ /* 0x004fea000383ffff */
[----:B------:R-:W-:Y:S05]  /*7f80*/  BRA `(.L_x_126) ;  /* 0xffffffa800d47947 */ /* 0x000fea000383ffff */
.L_x_47:
[----:B------:R-:W-:-:S07]  /*7f90*/  MOV R0, UR5 ;  /* 0x0000000500007c02 */ /* 0x000fce0008000f00 */
.L_x_127:
[----:B-1----:R1:W2:Y:S02]  /*7fa0*/  SYNCS.PHASECHK.TRANS64.TRYWAIT P0, [R0+URZ], R3 ;  /* 0x00000003000075a7 */ /* 0x0022a400080011ff */
[----:B--2---:R-:W-:Y:S05]  /*7fb0*/  @!P0 NANOSLEEP.SYNCS 0x989680 ;  /* 0x009896800000895d */ /* 0x004fea0003900000 */
[----:B------:R-:W2:Y:S02]  /*7fc0*/  @!P0 SYNCS.PHASECHK.TRANS64 P0, [R0+URZ], R3 ;  /* 0x00000003000085a7 */ /* 0x000ea400080010ff */
[----:B--2---:R-:W-:Y:S05]  /*7fd0*/  @!P0 BRA `(.L_x_127) ;  /* 0xfffffffc00f08947 */ /* 0x004fea000383ffff */
[----:B------:R-:W-:Y:S05]  /*7fe0*/  BRA `(.L_x_128) ;  /* 0xffffffa800e07947 */ /* 0x000fea000383ffff */
.L_x_48:
[----:B------:R-:W-:-:S07]  /*7ff0*/  MOV R0, UR5 ;  /* 0x0000000500007c02 */ /* 0x000fce0008000f00 */
.L_x_129:
[----:B-1----:R1:W2:Y:S02]  /*8000*/  SYNCS.PHASECHK.TRANS64.TRYWAIT P0, [R0+URZ], R3 ;  /* 0x00000003000075a7 */ /* 0x0022a400080011ff */
[----:B--2---:R-:W-:Y:S05]  /*8010*/  @!P0 NANOSLEEP.SYNCS 0x989680 ;  /* 0x009896800000895d */ /* 0x004fea0003900000 */
[----:B------:R-:W2:Y:S02]  /*8020*/  @!P0 SYNCS.PHASECHK.TRANS64 P0, [R0+URZ], R3 ;  /* 0x00000003000085a7 */ /* 0x000ea400080010ff */
[----:B--2---:R-:W-:Y:S05]  /*8030*/  @!P0 BRA `(.L_x_129) ;  /* 0xfffffffc00f08947 */ /* 0x004fea000383ffff */
[----:B------:R-:W-:Y:S05]  /*8040*/  BRA `(.L_x_130) ;  /* 0xffffffa800ec7947 */ /* 0x000fea000383ffff */
.L_x_49:
[----:B------:R-:W-:-:S07]  /*8050*/  MOV R0, UR5 ;  /* 0x0000000500007c02 */ /* 0x000fce0008000f00 */
.L_x_131:
[----:B-1----:R1:W2:Y:S02]  /*8060*/  SYNCS.PHASECHK.TRANS64.TRYWAIT P0, [R0+URZ], R3 ;  /* 0x00000003000075a7 */ /* 0x0022a400080011ff */
[----:B--2---:R-:W-:Y:S05]  /*8070*/  @!P0 NANOSLEEP.SYNCS 0x989680 ;  /* 0x009896800000895d */ /* 0x004fea0003900000 */
[----:B------:R-:W2:Y:S02]  /*8080*/  @!P0 SYNCS.PHASECHK.TRANS64 P0, [R0+URZ], R3 ;  /* 0x00000003000085a7 */ /* 0x000ea400080010ff */
[----:B--2---:R-:W-:Y:S05]  /*8090*/  @!P0 BRA `(.L_x_131) ;  /* 0xfffffffc00f08947 */ /* 0x004fea000383ffff */
[----:B------:R-:W-:Y:S05]  /*80a0*/  BRA `(.L_x_132) ;  /* 0xffffffa800f87947 */ /* 0x000fea000383ffff */
.L_x_50:
[----:B------:R-:W-:-:S07]  /*80b0*/  MOV R0, UR5 ;  /* 0x0000000500007c02 */ /* 0x000fce0008000f00 */
.L_x_133:
[----:B-1----:R1:W2:Y:S02]  /*80c0*/  SYNCS.PHASECHK.TRANS64.TRYWAIT P0, [R0+URZ], R3 ;  /* 0x00000003000075a7 */ /* 0x0022a400080011ff */
[----:B--2---:R-:W-:Y:S05]  /*80d0*/  @!P0 NANOSLEEP.SYNCS 0x989680 ;  /* 0x009896800000895d */ /* 0x004fea0003900000 */
[----:B------:R-:W2:Y:S02]  /*80e0*/  @!P0 SYNCS.PHASECHK.TRANS64 P0, [R0+URZ], R3 ;  /* 0x00000003000085a7 */ /* 0x000ea400080010ff */
[----:B--2---:R-:W-:Y:S05]  /*80f0*/  @!P0 BRA `(.L_x_133) ;  /* 0xfffffffc00f08947 */ /* 0x004fea000383ffff */
[----:B------:R-:W-:Y:S05]  /*8100*/  BRA `(.L_x_134) ;  /* 0xffffffac00047947 */ /* 0x000fea000383ffff */
.L_x_53:
[----:B--2---:R2:W3:Y:S02]  /*8110*/  SYNCS.PHASECHK.TRANS64.TRYWAIT P0, [R2+URZ+0x110], R5 ;  /* 0x00011005020075a7 */ /* 0x0044e400080011ff */
[----:B---3--:R-:W-:Y:S05]  /*8120*/  @!P0 NANOSLEEP.SYNCS 0x989680 ;  /* 0x009896800000895d */ /* 0x008fea0003900000 */
[----:B------:R-:W3:Y:S02]  /*8130*/  @!P0 SYNCS.PHASECHK.TRANS64 P0, [R2+URZ+0x110], R5 ;  /* 0x00011005020085a7 */ /* 0x000ee400080010ff */
[----:B---3--:R-:W-:Y:S05]  /*8140*/  @!P0 BRA `(.L_x_53) ;  /* 0xfffffffc00f08947 */ /* 0x008fea000383ffff */
[----:B------:R-:W-:Y:S05]  /*8150*/  BRA `(.L_x_135) ;  /* 0xffffffac00687947 */ /* 0x000fea000383ffff */
.L_x_54:
[----:B------:R-:W-:-:S07]  /*8160*/  MOV R2, UR4 ;  /* 0x0000000400027c02 */ /* 0x000fce0008000f00 */
.L_x_136:
[----:B--2---:R2:W3:Y:S02]  /*8170*/  SYNCS.PHASECHK.TRANS64.TRYWAIT P0, [R2+URZ+0xc0], R5 ;  /* 0x0000c005020075a7 */ /* 0x0044e400080011ff */
[----:B---3--:R-:W-:Y:S05]  /*8180*/  @!P0 NANOSLEEP.SYNCS 0x989680 ;  /* 0x009896800000895d */ /* 0x008fea0003900000 */
[----:B------:R-:W3:Y:S02]  /*8190*/  @!P0 SYNCS.PHASECHK.TRANS64 P0, [R2+URZ+0xc0], R5 ;  /* 0x0000c005020085a7 */ /* 0x000ee400080010ff */
[----:B---3--:R-:W-:Y:S05]  /*81a0*/  @!P0 BRA `(.L_x_136) ;  /* 0xfffffffc00f08947 */ /* 0x008fea000383ffff */
[----:B------:R-:W-:Y:S05]  /*81b0*/  BRA `(.L_x_137) ;  /* 0xffffffac00787947 */ /* 0x000fea000383ffff */
.L_x_55:
[----:B--2---:R2:W3:Y:S02]  /*81c0*/  SYNCS.PHASECHK.TRANS64.TRYWAIT P1, [R2+URZ+0xb0], R5 ;  /* 0x0000b005020075a7 */ /* 0x0044e400080211ff */
[----:B---3--:R-:W-:Y:S05]  /*81d0*/  @!P1 NANOSLEEP.SYNCS 0x989680 ;  /* 0x009896800000995d */ /* 0x008fea0003900000 */
[----:B------:R-:W3:Y:S02]  /*81e0*/  @!P1 SYNCS.PHASECHK.TRANS64 P1, [R2+URZ+0xb0], R5 ;  /* 0x0000b005020095a7 */ /* 0x000ee400080210ff */
[----:B---3--:R-:W-:Y:S05]  /*81f0*/  @!P1 BRA `(.L_x_55) ;  /* 0xfffffffc00f09947 */ /* 0x008fea000383ffff */
[----:B------:R-:W-:Y:S05]  /*8200*/  BRA `(.L_x_138) ;  /* 0xffffffac00a87947 */ /* 0x000fea000383ffff */
.L_x_58:
[----:B------:R-:W-:-:S07]  /*8210*/  MOV R0, UR4 ;  /* 0x0000000400007c02 */ /* 0x000fce0008000f00 */
.L_x_139:
[----:B--2---:R2:W3:Y:S02]  /*8220*/  SYNCS.PHASECHK.TRANS64.TRYWAIT P0, [R0+URZ+0xc0], R3 ;  /* 0x0000c003000075a7 */ /* 0x0044e400080011ff */
[----:B---3--:R-:W-:Y:S05]  /*8230*/  @!P0 NANOSLEEP.SYNCS 0x989680 ;  /* 0x009896800000895d */ /* 0x008fea0003900000 */
[----:B------:R-:W3:Y:S02]  /*8240*/  @!P0 SYNCS.PHASECHK.TRANS64 P0, [R0+URZ+0xc0], R3 ;  /* 0x0000c003000085a7 */ /* 0x000ee400080010ff */
[----:B---3--:R-:W-:Y:S05]  /*8250*/  @!P0 BRA `(.L_x_139) ;  /* 0xfffffffc00f08947 */ /* 0x008fea000383ffff */
[----:B------:R-:W-:Y:S05]  /*8260*/  BRA `(.L_x_57) ;  /* 0xffffffac00fc7947 */ /* 0x000fea000383ffff */
.L_x_65:
[----:B-1----:R1:W2:Y:S02]  /*8270*/  SYNCS.PHASECHK.TRANS64.TRYWAIT P1, [R0+URZ+0xb0], R5 ;  /* 0x0000b005000075a7 */ /* 0x0022a400080211ff */
[----:B--2---:R-:W-:Y:S05]  /*8280*/  @!P1 NANOSLEEP.SYNCS 0x989680 ;  /* 0x009896800000995d */ /* 0x004fea0003900000 */
[----:B------:R-:W2:Y:S02]  /*8290*/  @!P1 SYNCS.PHASECHK.TRANS64 P1, [R0+URZ+0xb0], R5 ;  /* 0x0000b005000095a7 */ /* 0x000ea400080210ff */
[----:B--2---:R-:W-:Y:S05]  /*82a0*/  @!P1 BRA `(.L_x_65) ;  /* 0xfffffffc00f09947 */ /* 0x004fea000383ffff */
[----:B------:R-:W-:Y:S05]  /*82b0*/  BRA `(.L_x_140) ;  /* 0xffffffb400747947 */ /* 0x000fea000383ffff */
.L_x_66:
[----:B------:R-:W-:-:S07]  /*82c0*/  MOV R3, UR31 ;  /* 0x0000001f00037c02 */ /* 0x000fce0008000f00 */
.L_x_141:
[----:B-1----:R1:W2:Y:S02]  /*82d0*/  SYNCS.PHASECHK.TRANS64.TRYWAIT P0, [R3+URZ+0xf0], R0 ;  /* 0x0000f000030075a7 */ /* 0x0022a400080011ff */
[----:B--2---:R-:W-:Y:S05]  /*82e0*/  @!P0 NANOSLEEP.SYNCS 0x989680 ;  /* 0x009896800000895d */ /* 0x004fea0003900000 */
[----:B------:R-:W2:Y:S02]  /*82f0*/  @!P0 SYNCS.PHASECHK.TRANS64 P0, [R3+URZ+0xf0], R0 ;  /* 0x0000f000030085a7 */ /* 0x000ea400080010ff */
[----:B--2---:R-:W-:Y:S05]  /*8300*/  @!P0 BRA `(.L_x_141) ;  /* 0xfffffffc00f08947 */ /* 0x004fea000383ffff */
[----:B------:R-:W-:Y:S05]  /*8310*/  BRA `(.L_x_142) ;  /* 0xffffffb400c47947 */ /* 0x000fea000383ffff */
.L_x_69:
[----:B------:R-:W-:Y:S07]  /*8320*/  MOV R0, UR5 ;  /* 0x0000000500007c02 */ /* 0x000fee0008000f00 */
.L_x_143:
[----:B-1----:R1:W2:Y:S02]  /*8330*/  SYNCS.PHASECHK.TRANS64.TRYWAIT P0, [R0+URZ], R3 ;  /* 0x00000003000075a7 */ /* 0x0022a400080011ff */
[----:B--2---:R-:W-:Y:S05]  /*8340*/  @!P0 NANOSLEEP.SYNCS 0x989680 ;  /* 0x009896800000895d */ /* 0x004fea0003900000 */
[----:B------:R-:W2:Y:S02]  /*8350*/  @!P0 SYNCS.PHASECHK.TRANS64 P0, [R0+URZ], R3 ;  /* 0x00000003000085a7 */ /* 0x000ea400080010ff */
[----:B--2---:R-:W-:Y:S05]  /*8360*/  @!P0 BRA `(.L_x_143) ;  /* 0xfffffffc00f08947 */ /* 0x004fea000383ffff */
[----:B------:R-:W-:Y:S05]  /*8370*/  BRA `(.L_x_68) ;  /* 0xffffffb400e07947 */ /* 0x000fea000383ffff */
.L_x_72:
[----:B------:R-:W-:-:S07]  /*8380*/  MOV R0, UR4 ;  /* 0x0000000400007c02 */ /* 0x000fce0008000f00 */
.L_x_144:
[----:B--2---:R2:W4:Y:S02]  /*8390*/  SYNCS.PHASECHK.TRANS64.TRYWAIT P0, [R0+URZ], R3 ;  /* 0x00000003000075a7 */ /* 0x00452400080011ff */
[----:B----4-:R-:W-:Y:S05]  /*83a0*/  @!P0 NANOSLEEP.SYNCS 0x989680 ;  /* 0x009896800000895d */ /* 0x010fea0003900000 */
[----:B------:R-:W4:Y:S02]  /*83b0*/  @!P0 SYNCS.PHASECHK.TRANS64 P0, [R0+URZ], R3 ;  /* 0x00000003000085a7 */ /* 0x000f2400080010ff */
[----:B----4-:R-:W-:Y:S05]  /*83c0*/  @!P0 BRA `(.L_x_144) ;  /* 0xfffffffc00f08947 */ /* 0x010fea000383ffff */
[----:B------:R-:W-:Y:S05]  /*83d0*/  BRA `(.L_x_145) ;  /* 0xffffffb800bc7947 */ /* 0x000fea000383ffff */
.L_x_73:
[----:B------:R-:W-:-:S07]  /*83e0*/  MOV R0, UR5 ;  /* 0x0000000500007c02 */ /* 0x000fce0008000f00 */
.L_x_146:
[----:B-1----:R1:W2:Y:S02]  /*83f0*/  SYNCS.PHASECHK.TRANS64.TRYWAIT P0, [R0+URZ], R3 ;  /* 0x00000003000075a7 */ /* 0x0022a400080011ff */
[----:B--2---:R-:W-:Y:S05]  /*8400*/  @!P0 NANOSLEEP.SYNCS 0x989680 ;  /* 0x009896800000895d */ /* 0x004fea0003900000 */
[----:B------:R-:W2:Y:S02]  /*8410*/  @!P0 SYNCS.PHASECHK.TRANS64 P0, [R0+URZ], R3 ;  /* 0x00000003000085a7 */ /* 0x000ea400080010ff */
[----:B--2---:R-:W-:Y:S05]  /*8420*/  @!P0 BRA `(.L_x_146) ;  /* 0xfffffffc00f08947 */ /* 0x004fea000383ffff */
[----:B------:R-:W-:Y:S05]  /*8430*/  BRA `(.L_x_147) ;  /* 0xffffffb800c87947 */ /* 0x000fea000383ffff */
.L_x_74:
[----:B------:R-:W-:-:S07]  /*8440*/  MOV R0, UR5 ;  /* 0x0000000500007c02 */ /* 0x000fce0008000f00 */
.L_x_148:
[----:B-1----:R1:W2:Y:S02]  /*8450*/  SYNCS.PHASECHK.TRANS64.TRYWAIT P0, [R0+URZ], R3 ;  /* 0x00000003000075a7 */ /* 0x0022a400080011ff */
[----:B--2---:R-:W-:Y:S05]  /*8460*/  @!P0 NANOSLEEP.SYNCS 0x989680 ;  /* 0x009896800000895d */ /* 0x004fea0003900000 */
[----:B------:R-:W2:Y:S02]  /*8470*/  @!P0 SYNCS.PHASECHK.TRANS64 P0, [R0+URZ], R3 ;  /* 0x00000003000085a7 */ /* 0x000ea400080010ff */
[----:B--2---:R-:W-:Y:S05]  /*8480*/  @!P0 BRA `(.L_x_148) ;  /* 0xfffffffc00f08947 */ /* 0x004fea000383ffff */
[----:B------:R-:W-:Y:S05]  /*8490*/  BRA `(.L_x_149) ;  /* 0xffffffb800d47947 */ /* 0x000fea000383ffff */
.L_x_75:
[----:B------:R-:W-:-:S07]  /*84a0*/  MOV R0, UR4 ;  /* 0x0000000400007c02 */ /* 0x000fce0008000f00 */
.L_x_150:
[----:B-1----:R1:W2:Y:S02]  /*84b0*/  SYNCS.PHASECHK.TRANS64.TRYWAIT P0, [R0+URZ], R3 ;  /* 0x00000003000075a7 */ /* 0x0022a400080011ff */
[----:B--2---:R-:W-:Y:S05]  /*84c0*/  @!P0 NANOSLEEP.SYNCS 0x989680 ;  /* 0x009896800000895d */ /* 0x004fea0003900000 */
[----:B------:R-:W2:Y:S02]  /*84d0*/  @!P0 SYNCS.PHASECHK.TRANS64 P0, [R0+URZ], R3 ;  /* 0x00000003000085a7 */ /* 0x000ea400080010ff */
[----:B--2---:R-:W-:Y:S05]  /*84e0*/  @!P0 BRA `(.L_x_150) ;  /* 0xfffffffc00f08947 */ /* 0x004fea000383ffff */
[----:B------:R-:W-:Y:S05]  /*84f0*/  BRA `(.L_x_151) ;  /* 0xffffffb800e07947 */ /* 0x000fea000383ffff */
.L_x_80:
[----:B--2---:R2:W3:Y:S02]  /*8500*/  SYNCS.PHASECHK.TRANS64.TRYWAIT P0, [R12+URZ+0xb0], R9 ;  /* 0x0000b0090c0075a7 */ /* 0x0044e400080011ff */
[----:B---3--:R-:W-:Y:S05]  /*8510*/  @!P0 NANOSLEEP.SYNCS 0x989680 ;  /* 0x009896800000895d */ /* 0x008fea0003900000 */
[----:B------:R-:W3:Y:S02]  /*8520*/  @!P0 SYNCS.PHASECHK.TRANS64 P0, [R12+URZ+0xb0], R9 ;  /* 0x0000b0090c0085a7 */ /* 0x000ee400080010ff */
[----:B---3--:R-:W-:Y:S05]  /*8530*/  @!P0 BRA `(.L_x_80) ;  /* 0xfffffffc00f08947 */ /* 0x008fea000383ffff */
[----:B------:R-:W-:Y:S05]  /*8540*/  BRA `(.L_x_152) ;  /* 0xffffffc000007947 */ /* 0x000fea000383ffff */
.L_x_83:
[----:B------:R-:W-:Y:S07]  /*8550*/  MOV R0, UR21 ;  /* 0x0000001500007c02 */ /* 0x000fee0008000f00 */
.L_x_153:
[----:B--2---:R2:W3:Y:S02]  /*8560*/  SYNCS.PHASECHK.TRANS64.TRYWAIT P2, [R0+URZ+0xa8], R11 ;  /* 0x0000a80b000075a7 */ /* 0x0044e400080411ff */
[----:B---3--:R-:W-:Y:S05]  /*8570*/  @!P2 NANOSLEEP.SYNCS 0x989680 ;  /* 0x009896800000a95d */ /* 0x008fea0003900000 */
[----:B------:R-:W3:Y:S02]  /*8580*/  @!P2 SYNCS.PHASECHK.TRANS64 P2, [R0+URZ+0xa8], R11 ;  /* 0x0000a80b0000a5a7 */ /* 0x000ee400080410ff */
[----:B---3--:R-:W-:Y:S05]  /*8590*/  @!P2 BRA `(.L_x_153) ;  /* 0xfffffffc00f0a947 */ /* 0x008fea000383ffff */
[----:B------:R-:W-:Y:S05]  /*85a0*/  BRA `(.L_x_82) ;  /* 0xffffffc400687947 */ /* 0x000fea000383ffff */
.L_x_86:
[----:B--2---:R-:W-:Y:S07]  /*85b0*/  MOV R0, UR21 ;  /* 0x0000001500007c02 */ /* 0x004fee0008000f00 */
.L_x_154:
[----:B--2---:R2:W3:Y:S02]  /*85c0*/  SYNCS.PHASECHK.TRANS64.TRYWAIT P0, [R0+URZ+0x90], R9 ;  /* 0x00009009000075a7 */ /* 0x0044e400080011ff */
[----:B---3--:R-:W-:Y:S05]  /*85d0*/  @!P0 NANOSLEEP.SYNCS 0x989680 ;  /* 0x009896800000895d */ /* 0x008fea0003900000 */
[----:B------:R-:W3:Y:S02]  /*85e0*/  @!P0 SYNCS.PHASECHK.TRANS64 P0, [R0+URZ+0x90], R9 ;  /* 0x00009009000085a7 */ /* 0x000ee400080010ff */
[----:B---3--:R-:W-:Y:S05]  /*85f0*/  @!P0 BRA `(.L_x_154) ;  /* 0xfffffffc00f08947 */ /* 0x008fea000383ffff */
[----:B------:R-:W-:Y:S05]  /*8600*/  BRA `(.L_x_155) ;  /* 0xffffffc400c47947 */ /* 0x000fea000383ffff */
.L_x_87:
[----:B------:R-:W-:Y:S07]  /*8610*/  MOV R0, UR21 ;  /* 0x0000001500007c02 */ /* 0x000fee0008000f00 */
.L_x_156:
[----:B--2---:R2:W3:Y:S02]  /*8620*/  SYNCS.PHASECHK.TRANS64.TRYWAIT P0, [R0+URZ+0x98], R9 ;  /* 0x00009809000075a7 */ /* 0x0044e400080011ff */
[----:B---3--:R-:W-:Y:S05]  /*8630*/  @!P0 NANOSLEEP.SYNCS 0x989680 ;  /* 0x009896800000895d */ /* 0x008fea0003900000 */
[----:B------:R-:W3:Y:S02]  /*8640*/  @!P0 SYNCS.PHASECHK.TRANS64 P0, [R0+URZ+0x98], R9 ;  /* 0x00009809000085a7 */ /* 0x000ee400080010ff */
[----:B---3--:R-:W-:Y:S05]  /*8650*/  @!P0 BRA `(.L_x_156) ;  /* 0xfffffffc00f08947 */ /* 0x008fea000383ffff */
[----:B------:R-:W-:Y:S05]  /*8660*/  BRA `(.L_x_157) ;  /* 0xffffffc400fc7947 */ /* 0x000fea000383ffff */
.L_x_89:
[----:B------:R-:W-:-:S07]  /*8670*/  MOV R0, UR21 ;  /* 0x0000001500007c02 */ /* 0x000fce0008000f00 */
.L_x_158:
[----:B---3--:R3:W4:Y:S02]  /*8680*/  SYNCS.PHASECHK.TRANS64.TRYWAIT P0, [R0+URZ+0x90], R3 ;  /* 0x00009003000075a7 */ /* 0x00872400080011ff */
[----:B----4-:R-:W-:Y:S05]  /*8690*/  @!P0 NANOSLEEP.SYNCS 0x989680 ;  /* 0x009896800000895d */ /* 0x010fea0003900000 */
[----:B------:R-:W4:Y:S02]  /*86a0*/  @!P0 SYNCS.PHASECHK.TRANS64 P0, [R0+URZ+0x90], R3 ;  /* 0x00009003000085a7 */ /* 0x000f2400080010ff */
[----:B----4-:R-:W-:Y:S05]  /*86b0*/  @!P0 BRA `(.L_x_158) ;  /* 0xfffffffc00f08947 */ /* 0x010fea000383ffff */
[----:B------:R-:W-:Y:S05]  /*86c0*/  BRA `(.L_x_159) ;  /* 0xffffffc8006c7947 */ /* 0x000fea000383ffff */
.L_x_91:
[----:B--2---:R2:W3:Y:S02]  /*86d0*/  SYNCS.PHASECHK.TRANS64.TRYWAIT P0, [R3+URZ+0xb0], R0 ;  /* 0x0000b000030075a7 */ /* 0x0044e400080011ff */
[----:B---3--:R-:W-:Y:S05]  /*86e0*/  @!P0 NANOSLEEP.SYNCS 0x989680 ;  /* 0x009896800000895d */ /* 0x008fea0003900000 */
[----:B------:R-:W3:Y:S02]  /*86f0*/  @!P0 SYNCS.PHASECHK.TRANS64 P0, [R3+URZ+0xb0], R0 ;  /* 0x0000b000030085a7 */ /* 0x000ee400080010ff */
[----:B---3--:R-:W-:Y:S05]  /*8700*/  @!P0 BRA `(.L_x_91) ;  /* 0xfffffffc00f08947 */ /* 0x008fea000383ffff */
[----:B------:R-:W-:Y:S05]  /*8710*/  BRA `(.L_x_160) ;  /* 0xffffffcc00387947 */ /* 0x000fea000383ffff */
.L_x_102:
[----:B--2---:R2:W1:Y:S02]  /*8720*/  SYNCS.PHASECHK.TRANS64.TRYWAIT P1, [R2+URZ+0x80], R3 ;  /* 0x00008003020075a7 */ /* 0x00446400080211ff */
[----:B-1----:R-:W-:Y:S05]  /*8730*/  @!P1 NANOSLEEP.SYNCS 0x989680 ;  /* 0x009896800000995d */ /* 0x002fea0003900000 */
[----:B------:R-:W1:Y:S02]  /*8740*/  @!P1 SYNCS.PHASECHK.TRANS64 P1, [R2+URZ+0x80], R3 ;  /* 0x00008003020095a7 */ /* 0x000e6400080210ff */
[----:B-1----:R-:W-:Y:S05]  /*8750*/  @!P1 BRA `(.L_x_102) ;  /* 0xfffffffc00f09947 */ /* 0x002fea000383ffff */
[----:B------:R-:W-:Y:S05]  /*8760*/  BRA `(.L_x_101) ;  /* 0xffffffd8009c7947 */ /* 0x000fea000383ffff */
.L_x_104:
[----:B-1----:R1:W3:Y:S02]  /*8770*/  SYNCS.PHASECHK.TRANS64.TRYWAIT P0, [R99+URZ+0xd0], R4 ;  /* 0x0000d004630075a7 */ /* 0x0022e400080011ff */
[----:B---3--:R-:W-:Y:S05]  /*8780*/  @!P0 NANOSLEEP.SYNCS 0x989680 ;  /* 0x009896800000895d */ /* 0x008fea0003900000 */
[----:B------:R-:W3:Y:S02]  /*8790*/  @!P0 SYNCS.PHASECHK.TRANS64 P0, [R99+URZ+0xd0], R4 ;  /* 0x0000d004630085a7 */ /* 0x000ee400080010ff */
[----:B---3--:R-:W-:Y:S05]  /*87a0*/  @!P0 BRA `(.L_x_104) ;  /* 0xfffffffc00f08947 */ /* 0x008fea000383ffff */
[----:B------:R-:W-:Y:S05]  /*87b0*/  BRA `(.L_x_103) ;  /* 0xffffffd800ec7947 */ /* 0x000fea000383ffff */
.L_x_112:
[----:B---3--:R3:W4:Y:S02]  /*87c0*/  SYNCS.PHASECHK.TRANS64.TRYWAIT P0, [R112+URZ+0x80], R3 ;  /* 0x00008003700075a7 */ /* 0x00872400080011ff */
[----:B----4-:R-:W-:Y:S05]  /*87d0*/  @!P0 NANOSLEEP.SYNCS 0x989680 ;  /* 0x009896800000895d */ /* 0x010fea0003900000 */
[----:B------:R-:W4:Y:S02]  /*87e0*/  @!P0 SYNCS.PHASECHK.TRANS64 P0, [R112+URZ+0x80], R3 ;  /* 0x00008003700085a7 */ /* 0x000f2400080010ff */
[----:B----4-:R-:W-:Y:S05]  /*87f0*/  @!P0 BRA `(.L_x_112) ;  /* 0xfffffffc00f08947 */ /* 0x010fea000383ffff */
[----:B------:R-:W-:Y:S05]  /*8800*/  BRA `(.L_x_111) ;  /* 0xffffffe400e07947 */ /* 0x000fea000383ffff */
        .weak           $__internal_0_$__cuda_sm10x_tcgen05_guardrail_trap_col_being_dealloced_not_returned_by_alloc
        .type           $__internal_0_$__cuda_sm10x_tcgen05_guardrail_trap_col_being_dealloced_not_returned_by_alloc,@function
        .size           $__internal_0_$__cuda_sm10x_tcgen05_guardrail_trap_col_being_dealloced_not_returned_by_alloc,($__internal_1_$__cuda_sm10x_tcgen05_guardrail_trap_phase_invalid_during_alloc - $__internal_0_$__cuda_sm10x_tcgen05_guardrail_trap_col_being_dealloced_not_returned_by_alloc)
$__internal_0_$__cuda_sm10x_tcgen05_guardrail_trap_col_being_dealloced_not_returned_by_alloc:
[----:B------:R-:W-:Y:S05]  /*8810*/  BPT.TRAP 0x1 ;  /* 0x000000040000795c */ /* 0x000fea0000300000 */
[----:B------:R-:W-:-:S04]  /*8820*/  HFMA2 R3, -RZ, RZ, 0, 0 ;  /* 0x00000000ff037431 */ /* 0x000fc800000001ff */
[----:B------:R-:W-:Y:S05]  /*8830*/  RET.REL.NODEC R2 `(_ZN7cutlass13device_kernelINS_4gemm6kernel13GemmUniversalIN4cute5tupleIJiiiiEEENS1_10collective13CollectiveMmaINS1_35MainloopSm100TmaUmmaWarpSpecializedILi8ELi2ELi4ENS5_IJNS4_1CILi2EEENSA_ILi4EEENSA_ILi1EEEEEEEENS5_IJNSA_ILi64EEENSA_ILi128EEESH_EEENS_12float_e4m3_tENS5_IJlSD_lEEESJ_SK_NS4_8TiledMMAINS4_8MMA_AtomIJNS4_10MMA_TraitsINS4_19SM100_MMA_F8F6F4_SSEJSJ_SJ_fSG_SH_NS4_17integral_constantINS4_4UMMA5MajorELSR_0EEESS_NSP_INSQ_7ScaleInELST_0EEESU_EEEEEENS4_6LayoutINS5_IJSD_SD_SD_EEENS5_IJNSA_ILi0EEESZ_SZ_EEEEENS5_IJNS4_10UnderscoreES12_S12_EEEEENS4_23SM90_TMA_LOAD_MULTICASTENS4_14ComposedLayoutINS4_7SwizzleILi3ELi4ELi3EEENS4_18smem_ptr_flag_bitsILi8EEENSX_INS5_IJNSA_ILi8EEESH_EEENS5_IJSH_SD_EEEEEEEvNS4_8identityES15_S1F_vS1G_EENS_8epilogue10collective18CollectiveEpilogueINS1I_23Sm100TmaWarpSpecializedILi2ELi2ELi32ELb0ELb0EEEJSI_NS5_IJNSX_ISG_SD_EES1N_EEESJ_SK_SJ_SK_NS1I_6fusion15FusionCallbacksIS1M_NS1P_17LinearCombinationISJ_fSJ_fLNS_15FloatRoundStyleE2EEESI_S1O_JEEENS4_5SM1004TMEM4LOAD26SM100_TMEM_LOAD_16dp32b32xENS4_13SM90_TMA_LOADENS16_INS17_ILi2ELi4ELi3EEES1A_NSX_INS5_IJS1B_SG_EEENS5_IJSG_SD_EEEEEEENS4_39AutoVectorizingCopyWithAssumedAlignmentILi128EEENS4_14SM90_TMA_STOREES24_S26_S26_EEEvvEEEEvNT_6ParamsE) ;  /* 0xffffff7402f07950 */ /* 0x000fea0003c3ffff */
        .weak           $__internal_1_$__cuda_sm10x_tcgen05_guardrail_trap_phase_invalid_during_alloc
        .type           $__internal_1_$__cuda_sm10x_tcgen05_guardrail_trap_phase_invalid_during_alloc,@function
        .size           $__internal_1_$__cuda_sm10x_tcgen05_guardrail_trap_phase_invalid_during_alloc,($__internal_2_$__cuda_sm10x_tcgen05_guardrail_trap_unallocated_columns_being_dealloced - $__internal_1_$__cuda_sm10x_tcgen05_guardrail_trap_phase_invalid_during_alloc)
$__internal_1_$__cuda_sm10x_tcgen05_guardrail_trap_phase_invalid_during_alloc:
[----:B------:R-:W-:Y:S05]  /*8840*/  BPT.TRAP 0x1 ;  /* 0x000000040000795c */ /* 0x000fea0000300000 */
[----:B------:R-:W-:-:S04]  /*8850*/  MOV R5, 0x0 ;  /* 0x0000000000057802 */ /* 0x000fc80000000f00 */
[----:B------:R-:W-:Y:S05]  /*8860*/  RET.REL.NODEC R4 `(_ZN7cutlass13device_kernelINS_4gemm6kernel13GemmUniversalIN4cute5tupleIJiiiiEEENS1_10collective13CollectiveMmaINS1_35MainloopSm100TmaUmmaWarpSpecializedILi8ELi2ELi4ENS5_IJNS4_1CILi2EEENSA_ILi4EEENSA_ILi1EEEEEEEENS5_IJNSA_ILi64EEENSA_ILi128EEESH_EEENS_12float_e4m3_tENS5_IJlSD_lEEESJ_SK_NS4_8TiledMMAINS4_8MMA_AtomIJNS4_10MMA_TraitsINS4_19SM100_MMA_F8F6F4_SSEJSJ_SJ_fSG_SH_NS4_17integral_constantINS4_4UMMA5MajorELSR_0EEESS_NSP_INSQ_7ScaleInELST_0EEESU_EEEEEENS4_6LayoutINS5_IJSD_SD_SD_EEENS5_IJNSA_ILi0EEESZ_SZ_EEEEENS5_IJNS4_10UnderscoreES12_S12_EEEEENS4_23SM90_TMA_LOAD_MULTICASTENS4_14ComposedLayoutINS4_7SwizzleILi3ELi4ELi3EEENS4_18smem_ptr_flag_bitsILi8EEENSX_INS5_IJNSA_ILi8EEESH_EEENS5_IJSH_SD_EEEEEEEvNS4_8identityES15_S1F_vS1G_EENS_8epilogue10collective18CollectiveEpilogueINS1I_23Sm100TmaWarpSpecializedILi2ELi2ELi32ELb0ELb0EEEJSI_NS5_IJNSX_ISG_SD_EES1N_EEESJ_SK_SJ_SK_NS1I_6fusion15FusionCallbacksIS1M_NS1P_17LinearCombinationISJ_fSJ_fLNS_15FloatRoundStyleE2EEESI_S1O_JEEENS4_5SM1004TMEM4LOAD26SM100_TMEM_LOAD_16dp32b32xENS4_13SM90_TMA_LOADENS16_INS17_ILi2ELi4ELi3EEES1A_NSX_INS5_IJS1B_SG_EEENS5_IJSG_SD_EEEEEEENS4_39AutoVectorizingCopyWithAssumedAlignmentILi128EEENS4_14SM90_TMA_STOREES24_S26_S26_EEEvvEEEEvNT_6ParamsE) ;  /* 0xffffff7404e47950 */ /* 0x000fea0003c3ffff */
        .weak           $__internal_2_$__cuda_sm10x_tcgen05_guardrail_trap_unallocated_columns_being_dealloced
        .type           $__internal_2_$__cuda_sm10x_tcgen05_guardrail_trap_unallocated_columns_being_dealloced,@function
        .size           $__internal_2_$__cuda_sm10x_tcgen05_guardrail_trap_unallocated_columns_being_dealloced,(.L_x_162 - $__internal_2_$__cuda_sm10x_tcgen05_guardrail_trap_unallocated_columns_being_dealloced)
$__internal_2_$__cuda_sm10x_tcgen05_guardrail_trap_unallocated_columns_being_dealloced:
[----:B------:R-:W-:Y:S05]  /*8870*/  BPT.TRAP 0x1 ;  /* 0x000000040000795c */ /* 0x000fea0000300000 */
[----:B------:R-:W-:-:S04]  /*8880*/  HFMA2 R3, -RZ, RZ, 0, 0 ;  /* 0x00000000ff037431 */ /* 0x000fc800000001ff */
[----:B------:R-:W-:Y:S05]  /*8890*/  RET.REL.NODEC R2 `(_ZN7cutlass13device_kernelINS_4gemm6kernel13GemmUniversalIN4cute5tupleIJiiiiEEENS1_10collective13CollectiveMmaINS1_35MainloopSm100TmaUmmaWarpSpecializedILi8ELi2ELi4ENS5_IJNS4_1CILi2EEENSA_ILi4EEENSA_ILi1EEEEEEEENS5_IJNSA_ILi64EEENSA_ILi128EEESH_EEENS_12float_e4m3_tENS5_IJlSD_lEEESJ_SK_NS4_8TiledMMAINS4_8MMA_AtomIJNS4_10MMA_TraitsINS4_19SM100_MMA_F8F6F4_SSEJSJ_SJ_fSG_SH_NS4_17integral_constantINS4_4UMMA5MajorELSR_0EEESS_NSP_INSQ_7ScaleInELST_0EEESU_EEEEEENS4_6LayoutINS5_IJSD_SD_SD_EEENS5_IJNSA_ILi0EEESZ_SZ_EEEEENS5_IJNS4_10UnderscoreES12_S12_EEEEENS4_23SM90_TMA_LOAD_MULTICASTENS4_14ComposedLayoutINS4_7SwizzleILi3ELi4ELi3EEENS4_18smem_ptr_flag_bitsILi8EEENSX_INS5_IJNSA_ILi8EEESH_EEENS5_IJSH_SD_EEEEEEEvNS4_8identityES15_S1F_vS1G_EENS_8epilogue10collective18CollectiveEpilogueINS1I_23Sm100TmaWarpSpecializedILi2ELi2ELi32ELb0ELb0EEEJSI_NS5_IJNSX_ISG_SD_EES1N_EEESJ_SK_SJ_SK_NS1I_6fusion15FusionCallbacksIS1M_NS1P_17LinearCombinationISJ_fSJ_fLNS_15FloatRoundStyleE2EEESI_S1O_JEEENS4_5SM1004TMEM4LOAD26SM100_TMEM_LOAD_16dp32b32xENS4_13SM90_TMA_LOADENS16_INS17_ILi2ELi4ELi3EEES1A_NSX_INS5_IJS1B_SG_EEENS5_IJSG_SD_EEEEEEENS4_39AutoVectorizingCopyWithAssumedAlignmentILi128EEENS4_14SM90_TMA_STOREES24_S26_S26_EEEvvEEEEvNT_6ParamsE) ;  /* 0xffffff7402d87950 */ /* 0x000fea0003c3ffff */
.L_x_161:
[----:B------:R-:W-:-:S00]  /*88a0*/  BRA `(.L_x_161) ;  /* 0xfffffffc00fc7947 */ /* 0x000fc0000383ffff */
[----:B------:R-:W-:-:S00]  /*88b0*/  NOP ;  /* 0x0000000000007918 */ /* 0x000fc00000000000 */
        /* <DEDUP_REMOVED lines=12> */
.L_x_162:


//--------------------- .nv.global.init           --------------------------
	.section	.nv.global.init,"aw",@progbits
.nv.global.init:
	.type		$str$27,@object
	.size		$str$27,($str$28 - $str$27)
$str$27:
        /*0000*/ 	.byte	0x28, 0x61, 0x64, 0x64, 0x72, 0x65, 0x73, 0x73, 0x20, 0x26, 0x20, 0x6d, 0x61, 0x73, 0x6b, 0x29
        /*0010*/ 	.byte	0x20, 0x3d, 0x3d, 0x20, 0x30, 0x00
	.type		$str$28,@object
	.size		$str$28,($str$26 - $str$28)
$str$28:
        /*0016*/ 	.byte	0x2f, 0x74, 0x6d, 0x70, 0x2f, 0x63, 0x75, 0x74, 0x6c, 0x61, 0x73, 0x73, 0x5f, 0x73, 0x77, 0x65
        /*0026*/ 	.byte	0x65, 0x70, 0x5f, 0x73, 0x72, 0x63, 0x2f, 0x69, 0x6e, 0x63, 0x6c, 0x75, 0x64, 0x65, 0x2f, 0x63
        /*0036*/ 	.byte	0x75, 0x74, 0x65, 0x2f, 0x70, 0x6f, 0x69, 0x6e, 0x74, 0x65, 0x72, 0x5f, 0x66, 0x6c, 0x61, 0x67
        /*0046*/ 	.byte	0x67, 0x65, 0x64, 0x2e, 0x68, 0x70, 0x70, 0x00
	.type		$str$26,@object
	.size		$str$26,($str$25 - $str$26)
$str$26:
        /*004e*/ 	.byte	0x2f, 0x74, 0x6d, 0x70, 0x2f, 0x63, 0x75, 0x74, 0x6c, 0x61, 0x73, 0x73, 0x5f, 0x73, 0x77, 0x65
        /*005e*/ 	.byte	0x65, 0x70, 0x5f, 0x73, 0x72, 0x63, 0x2f, 0x69, 0x6e, 0x63, 0x6c, 0x75, 0x64, 0x65, 0x2f, 0x63
        /*006e*/ 	.byte	0x75, 0x74, 0x65, 0x2f, 0x61, 0x74, 0x6f, 0x6d, 0x2f, 0x63, 0x6f, 0x70, 0x79, 0x5f, 0x74, 0x72
        /*007e*/ 	.byte	0x61, 0x69, 0x74, 0x73, 0x5f, 0x73, 0x6d, 0x31, 0x30, 0x30, 0x2e, 0x68, 0x70, 0x70, 0x00
	.type		$str$25,@object
	.size		$str$25,(__unnamed_1 - $str$25)
$str$25:
        /*008d*/ 	.byte	0x28, 0x28, 0x75, 0x69, 0x6e, 0x74, 0x33, 0x32, 0x5f, 0x74, 0x28, 0x74, 0x68, 0x72, 0x65, 0x61
        /*009d*/ 	.byte	0x64, 0x49, 0x64, 0x78, 0x2e, 0x78, 0x29, 0x20, 0x2f, 0x20, 0x33, 0x32, 0x29, 0x20, 0x25, 0x20
        /*00ad*/ 	.byte	0x34, 0x29, 0x20, 0x3d, 0x3d, 0x20, 0x28, 0x28, 0x28, 0x74, 0x6d, 0x65, 0x6d, 0x5f, 0x61, 0x64
        /*00bd*/ 	.byte	0x64, 0x72, 0x20, 0x3e, 0x3e, 0x20, 0x31, 0x36, 0x29, 0x20, 0x2f, 0x20, 0x33, 0x32, 0x29, 0x20
        /*00cd*/ 	.byte	0x25, 0x20, 0x34, 0x29, 0x00
	.type		__unnamed_1,@object
	.size		__unnamed_1,(__unnamed_2 - __unnamed_1)
__unnamed_1:
        /*00d2*/ 	.byte	0x61, 0x75, 0x74, 0x6f, 0x20, 0x63, 0x75, 0x74, 0x65, 0x3a, 0x3a, 0x61, 0x73, 0x5f, 0x70, 0x6f
        /* <DEDUP_REMOVED lines=24> */
        /*0262*/ 	.byte	0x3c, 0x34, 0x30, 0x39, 0x36, 0x3e, 0x3e, 0x3e, 0x3e, 0x5d, 0x00
	.type		__unnamed_2,@object
	.size		__unnamed_2,(.L_2 - __unnamed_2)
__unnamed_2:
        /* <DEDUP_REMOVED lines=40> */
        /*04ed*/ 	.byte	0x74, 0x65, 0x3a, 0x3a, 0x43, 0x3c, 0x30, 0x3e, 0x3e, 0x3e, 0x3e, 0x5d, 0x00
.L_2:


//--------------------- .nv.shared._ZN7cutlass13device_kernelINS_4gemm6kernel13GemmUniversalIN4cute5tupleIJiiiiEEENS1_10collective13CollectiveMmaINS1_35MainloopSm100TmaUmmaWarpSpecializedILi8ELi2ELi4ENS5_IJNS4_1CILi2EEENSA_ILi4EEENSA_ILi1EEEEEEEENS5_IJNSA_ILi64EEENSA_ILi128EEESH_EEENS_12float_e4m3_tENS5_IJlSD_lEEESJ_SK_NS4_8TiledMMAINS4_8MMA_AtomIJNS4_10MMA_TraitsINS4_19SM100_MMA_F8F6F4_SSEJSJ_SJ_fSG_SH_NS4_17integral_constantINS4_4UMMA5MajorELSR_0EEESS_NSP_INSQ_7ScaleInELST_0EEESU_EEEEEENS4_6LayoutINS5_IJSD_SD_SD_EEENS5_IJNSA_ILi0EEESZ_SZ_EEEEENS5_IJNS4_10UnderscoreES12_S12_EEEEENS4_23SM90_TMA_LOAD_MULTICASTENS4_14ComposedLayoutINS4_7SwizzleILi3ELi4ELi3EEENS4_18smem_ptr_flag_bitsILi8EEENSX_INS5_IJNSA_ILi8EEESH_EEENS5_IJSH_SD_EEEEEEEvNS4_8identityES15_S1F_vS1G_EENS_8epilogue10collective18CollectiveEpilogueINS1I_23Sm100TmaWarpSpecializedILi2ELi2ELi32ELb0ELb0EEEJSI_NS5_IJNSX_ISG_SD_EES1N_EEESJ_SK_SJ_SK_NS1I_6fusion15FusionCallbacksIS1M_NS1P_17LinearCombinationISJ_fSJ_fLNS_15FloatRoundStyleE2EEESI_S1O_JEEENS4_5SM1004TMEM4LOAD26SM100_TMEM_LOAD_16dp32b32xENS4_13SM90_TMA_LOADENS16_INS17_ILi2ELi4ELi3EEES1A_NSX_INS5_IJS1B_SG_EEENS5_IJSG_SD_EEEEEEENS4_39AutoVectorizingCopyWithAssumedAlignmentILi128EEENS4_14SM90_TMA_STOREES24_S26_S26_EEEvvEEEEvNT_6ParamsE --------------------------
	.section	.nv.shared._ZN7cutlass13device_kernelINS_4gemm6kernel13GemmUniversalIN4cute5tupleIJiiiiEEENS1_10collective13CollectiveMmaINS1_35MainloopSm100TmaUmmaWarpSpecializedILi8ELi2ELi4ENS5_IJNS4_1CILi2EEENSA_ILi4EEENSA_ILi1EEEEEEEENS5_IJNSA_ILi64EEENSA_ILi128EEESH_EEENS_12float_e4m3_tENS5_IJlSD_lEEESJ_SK_NS4_8TiledMMAINS4_8MMA_AtomIJNS4_10MMA_TraitsINS4_19SM100_MMA_F8F6F4_SSEJSJ_SJ_fSG_SH_NS4_17integral_constantINS4_4UMMA5MajorELSR_0EEESS_NSP_INSQ_7ScaleInELST_0EEESU_EEEEEENS4_6LayoutINS5_IJSD_SD_SD_EEENS5_IJNSA_ILi0EEESZ_SZ_EEEEENS5_IJNS4_10UnderscoreES12_S12_EEEEENS4_23SM90_TMA_LOAD_MULTICASTENS4_14ComposedLayoutINS4_7SwizzleILi3ELi4ELi3EEENS4_18smem_ptr_flag_bitsILi8EEENSX_INS5_IJNSA_ILi8EEESH_EEENS5_IJSH_SD_EEEEEEEvNS4_8identityES15_S1F_vS1G_EENS_8epilogue10collective18CollectiveEpilogueINS1I_23Sm100TmaWarpSpecializedILi2ELi2ELi32ELb0ELb0EEEJSI_NS5_IJNSX_ISG_SD_EES1N_EEESJ_SK_SJ_SK_NS1I_6fusion15FusionCallbacksIS1M_NS1P_17LinearCombinationISJ_fSJ_fLNS_15FloatRoundStyleE2EEESI_S1O_JEEENS4_5SM1004TMEM4LOAD26SM100_TMEM_LOAD_16dp32b32xENS4_13SM90_TMA_LOADENS16_INS17_ILi2ELi4ELi3EEES1A_NSX_INS5_IJS1B_SG_EEENS5_IJSG_SD_EEEEEEENS4_39AutoVectorizingCopyWithAssumedAlignmentILi128EEENS4_14SM90_TMA_STOREES24_S26_S26_EEEvvEEEEvNT_6ParamsE,"aw",@nobits
	.sectionflags	@""
	.align	16
	.zero		1024


//--------------------- .nv.shared.reserved.0     --------------------------
	.section	.nv.shared.reserved.0,"aw",@nobits
	.weak		__nv_reservedSMEM_offset_0_alias
	.size		__nv_reservedSMEM_offset_0_alias, 0, 64
	.other		__nv_reservedSMEM_offset_0_alias,@"STO_CUDA_RESERVED_SHARED STV_DEFAULT"
__nv_reservedSMEM_offset_0_alias:
	.zero		0
.nv.shared.reserved.0:
	.zero		64
	.weak		__nv_reservedSMEM_tcgen05_partition
	.type		__nv_reservedSMEM_tcgen05_partition,@object
	.size		__nv_reservedSMEM_tcgen05_partition,(.L_0 - __nv_reservedSMEM_tcgen05_partition)
__nv_reservedSMEM_tcgen05_partition:
	.zero		32
.L_0:


//--------------------- .nv.global                --------------------------
	.section	.nv.global,"aw",@nobits
.nv.global:
	.type		_ZN40_INTERNAL_176cef1f_4_k_cu_1680ea78_301974cute1_E,@object
	.size		_ZN40_INTERNAL_176cef1f_4_k_cu_1680ea78_301974cute1_E,(_ZN40_INTERNAL_176cef1f_4_k_cu_1680ea78_301974cuda3std3__45__cpo6cbeginE - _ZN40_INTERNAL_176cef1f_4_k_cu_1680ea78_301974cute1_E)
_ZN40_INTERNAL_176cef1f_4_k_cu_1680ea78_301974cute1_E:
	.zero		1
	.type		_ZN40_INTERNAL_176cef1f_4_k_cu_1680ea78_301974cuda3std3__45__cpo6cbeginE,@object
	.size		_ZN40_INTERNAL_176cef1f_4_k_cu_1680ea78_301974cuda3std3__45__cpo6cbeginE,(_ZN40_INTERNAL_176cef1f_4_k_cu_1680ea78_301974cuda3std3__48in_placeE - _ZN40_INTERNAL_176cef1f_4_k_cu_1680ea78_301974cuda3std3__45__cpo6cbeginE)
_ZN40_INTERNAL_176cef1f_4_k_cu_1680ea78_301974cuda3std3__45__cpo6cbeginE:
	.zero		1
	.type		_ZN40_INTERNAL_176cef1f_4_k_cu_1680ea78_301974cuda3std3__48in_placeE,@object
	.size		_ZN40_INTERNAL_176cef1f_4_k_cu_1680ea78_301974cuda3std3__48in_placeE,(_ZN40_INTERNAL_176cef1f_4_k_cu_1680ea78_301974cuda3std6ranges3__45__cpo9iter_moveE - _ZN40_INTERNAL_176cef1f_4_k_cu_1680ea78_301974cuda3std3__48in_placeE)
_ZN40_INTERNAL_176cef1f_4_k_cu_1680ea78_301974cuda3std3__48in_placeE:
	.zero		1
	.type		_ZN40_INTERNAL_176cef1f_4_k_cu_1680ea78_301974cuda3std6ranges3__45__cpo9iter_moveE,@object
	.size		_ZN40_INTERNAL_176cef1f_4_k_cu_1680ea78_301974cuda3std6ranges3__45__cpo9iter_moveE,(_ZN40_INTERNAL_176cef1f_4_k_cu_1680ea78_301974cuda3std3__45__cpo5beginE - _ZN40_INTERNAL_176cef1f_4_k_cu_1680ea78_301974cuda3std6ranges3__45__cpo9iter_moveE)
_ZN40_INTERNAL_176cef1f_4_k_cu_1680ea78_301974cuda3std6ranges3__45__cpo9iter_moveE:
	.zero		1
	.type		_ZN40_INTERNAL_176cef1f_4_k_cu_1680ea78_301974cuda3std3__45__cpo5beginE,@object
	.size		_ZN40_INTERNAL_176cef1f_4_k_cu_1680ea78_301974cuda3std3__45__cpo5beginE,(_ZN40_INTERNAL_176cef1f_4_k_cu_1680ea78_301974cuda3std3__442_GLOBAL__N__176cef1f_4_k_cu_1680ea78_301976ignoreE - _ZN40_INTERNAL_176cef1f_4_k_cu_1680ea78_301974cuda3std3__45__cpo5beginE)
_ZN40_INTERNAL_176cef1f_4_k_cu_1680ea78_301974cuda3std3__45__cpo5beginE:
	.zero		1
	.type		_ZN40_INTERNAL_176cef1f_4_k_cu_1680ea78_301974cuda3std3__442_GLOBAL__N__176cef1f_4_k_cu_1680ea78_301976ignoreE,@object
	.size		_ZN40_INTERNAL_176cef1f_4_k_cu_1680ea78_301974cuda3std3__442_GLOBAL__N__176cef1f_4_k_cu_1680ea78_301976ignoreE,(_ZN40_INTERNAL_176cef1f_4_k_cu_1680ea78_301974cute7productE - _ZN40_INTERNAL_176cef1f_4_k_cu_1680ea78_301974cuda3std3__442_GLOBAL__N__176cef1f_4_k_cu_1680ea78_301976ignoreE)
_ZN40_INTERNAL_176cef1f_4_k_cu_1680ea78_301974cuda3std3__442_GLOBAL__N__176cef1f_4_k_cu_1680ea78_301976ignoreE:
	.zero		1
	.type		_ZN40_INTERNAL_176cef1f_4_k_cu_1680ea78_301974cute7productE,@object
	.size		_ZN40_INTERNAL_176cef1f_4_k_cu_1680ea78_301974cute7productE,(_ZN40_INTERNAL_176cef1f_4_k_cu_1680ea78_301974cuda3std3__45__cpo3endE - _ZN40_INTERNAL_176cef1f_4_k_cu_1680ea78_301974cute7productE)
_ZN40_INTERNAL_176cef1f_4_k_cu_1680ea78_301974cute7productE:
	.zero		1
	.type		_ZN40_INTERNAL_176cef1f_4_k_cu_1680ea78_301974cuda3std3__45__cpo3endE,@object
	.size		_ZN40_INTERNAL_176cef1f_4_k_cu_1680ea78_301974cuda3std3__45__cpo3endE,(_ZN40_INTERNAL_176cef1f_4_k_cu_1680ea78_301974cuda3std3__419piecewise_constructE - _ZN40_INTERNAL_176cef1f_4_k_cu_1680ea78_301974cuda3std3__45__cpo3endE)
_ZN40_INTERNAL_176cef1f_4_k_cu_1680ea78_301974cuda3std3__45__cpo3endE:
	.zero		1
	.type		_ZN40_INTERNAL_176cef1f_4_k_cu_1680ea78_301974cuda3std3__419piecewise_constructE,@object
	.size		_ZN40_INTERNAL_176cef1f_4_k_cu_1680ea78_301974cuda3std3__419piecewise_constructE,(_ZN40_INTERNAL_176cef1f_4_k_cu_1680ea78_301974cuda3std3__45__cpo4cendE - _ZN40_INTERNAL_176cef1f_4_k_cu_1680ea78_301974cuda3std3__419piecewise_constructE)
_ZN40_INTERNAL_176cef1f_4_k_cu_1680ea78_301974cuda3std3__419piecewise_constructE:
	.zero		1
	.type		_ZN40_INTERNAL_176cef1f_4_k_cu_1680ea78_301974cuda3std3__45__cpo4cendE,@object
	.size		_ZN40_INTERNAL_176cef1f_4_k_cu_1680ea78_301974cuda3std3__45__cpo4cendE,(_ZN40_INTERNAL_176cef1f_4_k_cu_1680ea78_301974cuda3std6ranges3__45__cpo4swapE - _ZN40_INTERNAL_176cef1f_4_k_cu_1680ea78_301974cuda3std3__45__cpo4cendE)
_ZN40_INTERNAL_176cef1f_4_k_cu_1680ea78_301974cuda3std3__45__cpo4cendE:
	.zero		1
	.type		_ZN40_INTERNAL_176cef1f_4_k_cu_1680ea78_301974cuda3std6ranges3__45__cpo4swapE,@object
	.size		_ZN40_INTERNAL_176cef1f_4_k_cu_1680ea78_301974cuda3std6ranges3__45__cpo4swapE,(.L_10 - _ZN40_INTERNAL_176cef1f_4_k_cu_1680ea78_301974cuda3std6ranges3__45__cpo4swapE)
_ZN40_INTERNAL_176cef1f_4_k_cu_1680ea78_301974cuda3std6ranges3__45__cpo4swapE:
	.zero		1
.L_10:


//--------------------- .nv.constant0._ZN7cutlass13device_kernelINS_4gemm6kernel13GemmUniversalIN4cute5tupleIJiiiiEEENS1_10collective13CollectiveMmaINS1_35MainloopSm100TmaUmmaWarpSpecializedILi8ELi2ELi4ENS5_IJNS4_1CILi2EEENSA_ILi4EEENSA_ILi1EEEEEEEENS5_IJNSA_ILi64EEENSA_ILi128EEESH_EEENS_12float_e4m3_tENS5_IJlSD_lEEESJ_SK_NS4_8TiledMMAINS4_8MMA_AtomIJNS4_10MMA_TraitsINS4_19SM100_MMA_F8F6F4_SSEJSJ_SJ_fSG_SH_NS4_17integral_constantINS4_4UMMA5MajorELSR_0EEESS_NSP_INSQ_7ScaleInELST_0EEESU_EEEEEENS4_6LayoutINS5_IJSD_SD_SD_EEENS5_IJNSA_ILi0EEESZ_SZ_EEEEENS5_IJNS4_10UnderscoreES12_S12_EEEEENS4_23SM90_TMA_LOAD_MULTICASTENS4_14ComposedLayoutINS4_7SwizzleILi3ELi4ELi3EEENS4_18smem_ptr_flag_bitsILi8EEENSX_INS5_IJNSA_ILi8EEESH_EEENS5_IJSH_SD_EEEEEEEvNS4_8identityES15_S1F_vS1G_EENS_8epilogue10collective18CollectiveEpilogueINS1I_23Sm100TmaWarpSpecializedILi2ELi2ELi32ELb0ELb0EEEJSI_NS5_IJNSX_ISG_SD_EES1N_EEESJ_SK_SJ_SK_NS1I_6fusion15FusionCallbacksIS1M_NS1P_17LinearCombinationISJ_fSJ_fLNS_15FloatRoundStyleE2EEESI_S1O_JEEENS4_5SM1004TMEM4LOAD26SM100_TMEM_LOAD_16dp32b32xENS4_13SM90_TMA_LOADENS16_INS17_ILi2ELi4ELi3EEES1A_NSX_INS5_IJS1B_SG_EEENS5_IJSG_SD_EEEEEEENS4_39AutoVectorizingCopyWithAssumedAlignmentILi128EEENS4_14SM90_TMA_STOREES24_S26_S26_EEEvvEEEEvNT_6ParamsE --------------------------
	.section	.nv.constant0._ZN7cutlass13device_kernelINS_4gemm6kernel13GemmUniversalIN4cute5tupleIJiiiiEEENS1_10collective13CollectiveMmaINS1_35MainloopSm100TmaUmmaWarpSpecializedILi8ELi2ELi4ENS5_IJNS4_1CILi2EEENSA_ILi4EEENSA_ILi1EEEEEEEENS5_IJNSA_ILi64EEENSA_ILi128EEESH_EEENS_12float_e4m3_tENS5_IJlSD_lEEESJ_SK_NS4_8TiledMMAINS4_8MMA_AtomIJNS4_10MMA_TraitsINS4_19SM100_MMA_F8F6F4_SSEJSJ_SJ_fSG_SH_NS4_17integral_constantINS4_4UMMA5MajorELSR_0EEESS_NSP_INSQ_7ScaleInELST_0EEESU_EEEEEENS4_6LayoutINS5_IJSD_SD_SD_EEENS5_IJNSA_ILi0EEESZ_SZ_EEEEENS5_IJNS4_10UnderscoreES12_S12_EEEEENS4_23SM90_TMA_LOAD_MULTICASTENS4_14ComposedLayoutINS4_7SwizzleILi3ELi4ELi3EEENS4_18smem_ptr_flag_bitsILi8EEENSX_INS5_IJNSA_ILi8EEESH_EEENS5_IJSH_SD_EEEEEEEvNS4_8identityES15_S1F_vS1G_EENS_8epilogue10collective18CollectiveEpilogueINS1I_23Sm100TmaWarpSpecializedILi2ELi2ELi32ELb0ELb0EEEJSI_NS5_IJNSX_ISG_SD_EES1N_EEESJ_SK_SJ_SK_NS1I_6fusion15FusionCallbacksIS1M_NS1P_17LinearCombinationISJ_fSJ_fLNS_15FloatRoundStyleE2EEESI_S1O_JEEENS4_5SM1004TMEM4LOAD26SM100_TMEM_LOAD_16dp32b32xENS4_13SM90_TMA_LOADENS16_INS17_ILi2ELi4ELi3EEES1A_NSX_INS5_IJS1B_SG_EEENS5_IJSG_SD_EEEEEEENS4_39AutoVectorizingCopyWithAssumedAlignmentILi128EEENS4_14SM90_TMA_STOREES24_S26_S26_EEEvvEEEEvNT_6ParamsE,"a",@progbits
	.sectionflags	@""
	.align	4
.nv.constant0._ZN7cutlass13device_kernelINS_4gemm6kernel13GemmUniversalIN4cute5tupleIJiiiiEEENS1_10collective13CollectiveMmaINS1_35MainloopSm100TmaUmmaWarpSpecializedILi8ELi2ELi4ENS5_IJNS4_1CILi2EEENSA_ILi4EEENSA_ILi1EEEEEEEENS5_IJNSA_ILi64EEENSA_ILi128EEESH_EEENS_12float_e4m3_tENS5_IJlSD_lEEESJ_SK_NS4_8TiledMMAINS4_8MMA_AtomIJNS4_10MMA_TraitsINS4_19SM100_MMA_F8F6F4_SSEJSJ_SJ_fSG_SH_NS4_17integral_constantINS4_4UMMA5MajorELSR_0EEESS_NSP_INSQ_7ScaleInELST_0EEESU_EEEEEENS4_6LayoutINS5_IJSD_SD_SD_EEENS5_IJNSA_ILi0EEESZ_SZ_EEEEENS5_IJNS4_10UnderscoreES12_S12_EEEEENS4_23SM90_TMA_LOAD_MULTICASTENS4_14ComposedLayoutINS4_7SwizzleILi3ELi4ELi3EEENS4_18smem_ptr_flag_bitsILi8EEENSX_INS5_IJNSA_ILi8EEESH_EEENS5_IJSH_SD_EEEEEEEvNS4_8identityES15_S1F_vS1G_EENS_8epilogue10collective18CollectiveEpilogueINS1I_23Sm100TmaWarpSpecializedILi2ELi2ELi32ELb0ELb0EEEJSI_NS5_IJNSX_ISG_SD_EES1N_EEESJ_SK_SJ_SK_NS1I_6fusion15FusionCallbacksIS1M_NS1P_17LinearCombinationISJ_fSJ_fLNS_15FloatRoundStyleE2EEESI_S1O_JEEENS4_5SM1004TMEM4LOAD26SM100_TMEM_LOAD_16dp32b32xENS4_13SM90_TMA_LOADENS16_INS17_ILi2ELi4ELi3EEES1A_NSX_INS5_IJS1B_SG_EEENS5_IJSG_SD_EEEEEEENS4_39AutoVectorizingCopyWithAssumedAlignmentILi128EEENS4_14SM90_TMA_STOREES24_S26_S26_EEEvvEEEEvNT_6ParamsE:
	.zero		2944


//--------------------- SYMBOLS --------------------------

	.type		.nv.reservedSmem.offset0,@object
	.size		.nv.reservedSmem.offset0,0x4
	.type		.nv.reservedSmem.cap,@object
	.size		.nv.reservedSmem.cap,0x4
	.type		__assertfail,@function
